def attn_fwd(
    Q,
    K,
    V,
    Out,
    Lse,
    sm_scale,
    stride_qz,
    stride_qh,
    stride_qm,
    stride_qk,
    stride_kz,
    stride_kh,
    stride_kn,
    stride_kk,
    stride_vz,
    stride_vh,
    stride_vn,
    stride_vk,
    stride_oz,
    stride_oh,
    stride_om,
    stride_ok,
    seqlen_q,
    seqlen_k,
    BLOCK_M: tl.constexpr,
    BLOCK_N: tl.constexpr,
    HEAD_DIM: tl.constexpr,
    CAUSAL: tl.constexpr,
):
    start_m = tl.program_id(0)
    off_hz = tl.program_id(1)
    q_off = off_hz * stride_qh
    k_off = off_hz * stride_kh
    v_off = off_hz * stride_vh
    offs_m = start_m * BLOCK_M + tl.arange(0, BLOCK_M)
    offs_d = tl.arange(0, HEAD_DIM)
    offs_n = tl.arange(0, BLOCK_N)
    q_ptrs = Q + q_off + offs_m[:, None] * stride_qm + offs_d[None, :] * stride_qk
    k_ptrs = K + k_off + offs_d[:, None] * stride_kk + offs_n[None, :] * stride_kn
    v_ptrs = V + v_off + offs_n[:, None] * stride_vn + offs_d[None, :] * stride_vk
    m_i = tl.full([BLOCK_M], float("-inf"), dtype=tl.float32)
    l_i = tl.zeros([BLOCK_M], dtype=tl.float32) + 1.0
    acc = tl.zeros([BLOCK_M, HEAD_DIM], dtype=tl.float32)
    q = tl.load(q_ptrs)
    acc, l_i, m_i = _attn_fwd_inner(
        acc,
        l_i,
        m_i,
        q,
        k_ptrs,
        v_ptrs,
        sm_scale,
        stride_kn,
        stride_vn,
        start_m,
        seqlen_k,
        BLOCK_M,
        BLOCK_N,
        HEAD_DIM,
        CAUSAL,
    )
    acc = acc / l_i[:, None]
    lse = m_i + tl.math.log2(l_i) / 1.4426950408889634
    o_ptrs = (
        Out
        + off_hz * stride_oh
        + offs_m[:, None] * stride_om
        + offs_d[None, :] * stride_ok
    )
    tl.store(o_ptrs, acc.to(Out.dtype.element_ty))
    tl.store(Lse + off_hz * seqlen_q + offs_m, lse)

# config = {"BLOCK_M": 256, "BLOCK_N": 32, "HEAD_DIM": 64, "arch": "sm_80", "causal": true, "dtype": "bf16", "num_stages": 3, "num_warps": 16}
# arch = sm_80


// ===== COMPILED SASS (sm_80) =====

	.target	sm_80

	.elftype	@"ET_EXEC"


//--------------------- .note.nv.tkinfo           --------------------------
	.section	.note.nv.tkinfo,"",@"SHT_NOTE"
	.sectionflags	@"SHF_NOTE_NV_TKINFO"
	.tkinfo
        /*0018*/ 	.word	0x00000002
        /*0030*/ 	.string	""
        /*0030*/ 	.string	"ptxas"
        /*0030*/ 	.string	"Cuda compilation tools, release 13.0, V13.0.88"
        /*0030*/ 	.string	"Build cuda_13.0.r13.0/compiler.36424714_0"
        /*0030*/ 	.string	"-v  -suppress-debug-info  -lineinfo  -arch sm_80 "



//--------------------- .note.nv.cuinfo           --------------------------
	.section	.note.nv.cuinfo,"",@"SHT_NOTE"
	.sectionflags	@"SHF_NOTE_NV_CUINFO"
        /*0018*/ 	.short	0x0002
        /*001a*/ 	.short	0x0050
        /*001c*/ 	.short	0x0082
	.zero		2


//--------------------- .nv.info                  --------------------------
	.section	.nv.info,"",@"SHT_CUDA_INFO"
	.align	4


	//----- nvinfo : EIATTR_REGCOUNT
	.align		4
        /*0000*/ 	.byte	0x04, 0x2f
        /*0002*/ 	.short	(.L_2 - .L_1)
	.align		4
.L_1:
        /*0004*/ 	.word	index@(attn_fwd)
        /*0008*/ 	.word	0x00000080


	//----- nvinfo : EIATTR_FRAME_SIZE
	.align		4
.L_2:
        /*000c*/ 	.byte	0x04, 0x11
        /*000e*/ 	.short	(.L_4 - .L_3)
	.align		4
.L_3:
        /*0010*/ 	.word	index@(attn_fwd)
        /*0014*/ 	.word	0x00000000


	//----- nvinfo : EIATTR_MIN_STACK_SIZE
	.align		4
.L_4:
        /*0018*/ 	.byte	0x04, 0x12
        /*001a*/ 	.short	(.L_6 - .L_5)
	.align		4
.L_5:
        /*001c*/ 	.word	index@(attn_fwd)
        /*0020*/ 	.word	0x00000000
.L_6:


//--------------------- .nv.info.attn_fwd         --------------------------
	.section	.nv.info.attn_fwd,"",@"SHT_CUDA_INFO"
	.sectionflags	@""
	.align	4


	//----- nvinfo : EIATTR_CUDA_API_VERSION
	.align		4
        /*0000*/ 	.byte	0x04, 0x37
        /*0002*/ 	.short	(.L_8 - .L_7)
.L_7:
        /*0004*/ 	.word	0x00000082


	//----- nvinfo : EIATTR_SW2861232_WAR
	.align		4
.L_8:
        /*0008*/ 	.byte	0x01, 0x35
	.zero		2


	//----- nvinfo : EIATTR_PARAM_CBANK
	.align		4
        /*000c*/ 	.byte	0x04, 0x0a
        /*000e*/ 	.short	(.L_10 - .L_9)
	.align		4
.L_9:
        /*0010*/ 	.word	index@(.nv.constant0.attn_fwd)
        /*0014*/ 	.short	0x0160
        /*0016*/ 	.short	0x0088


	//----- nvinfo : EIATTR_CBANK_PARAM_SIZE
	.align		4
.L_10:
        /*0018*/ 	.byte	0x03, 0x19
        /*001a*/ 	.short	0x0088


	//----- nvinfo : EIATTR_KPARAM_INFO
	.align		4
        /*001c*/ 	.byte	0x04, 0x17
        /*001e*/ 	.short	(.L_12 - .L_11)
.L_11:
        /*0020*/ 	.word	0x00000000
        /*0024*/ 	.short	0x0019
        /*0026*/ 	.short	0x0080
        /*0028*/ 	.byte	0x00, 0xf4, 0x21, 0x00


	//----- nvinfo : EIATTR_KPARAM_INFO
	.align		4
.L_12:
        /*002c*/ 	.byte	0x04, 0x17
        /*002e*/ 	.short	(.L_14 - .L_13)
.L_13:
        /*0030*/ 	.word	0x00000000
        /*0034*/ 	.short	0x0018
        /*0036*/ 	.short	0x0078
        /*0038*/ 	.byte	0x00, 0xf4, 0x21, 0x00


	//----- nvinfo : EIATTR_KPARAM_INFO
	.align		4
.L_14:
        /*003c*/ 	.byte	0x04, 0x17
        /*003e*/ 	.short	(.L_16 - .L_15)
.L_15:
        /*0040*/ 	.word	0x00000000
        /*0044*/ 	.short	0x0017
        /*0046*/ 	.short	0x0070
        /*0048*/ 	.byte	0x00, 0xf0, 0x11, 0x00


	//----- nvinfo : EIATTR_KPARAM_INFO
	.align		4
.L_16:
        /*004c*/ 	.byte	0x04, 0x17
        /*004e*/ 	.short	(.L_18 - .L_17)
.L_17:
        /*0050*/ 	.word	0x00000000
        /*0054*/ 	.short	0x0016
        /*0056*/ 	.short	0x006c
        /*0058*/ 	.byte	0x00, 0xf0, 0x11, 0x00


	//----- nvinfo : EIATTR_KPARAM_INFO
	.align		4
.L_18:
        /*005c*/ 	.byte	0x04, 0x17
        /*005e*/ 	.short	(.L_20 - .L_19)
.L_19:
        /*0060*/ 	.word	0x00000000
        /*0064*/ 	.short	0x0015
        /*0066*/ 	.short	0x0068
        /*0068*/ 	.byte	0x00, 0xf0, 0x11, 0x00


	//----- nvinfo : EIATTR_KPARAM_INFO
	.align		4
.L_20:
        /*006c*/ 	.byte	0x04, 0x17
        /*006e*/ 	.short	(.L_22 - .L_21)
.L_21:
        /*0070*/ 	.word	0x00000000
        /*0074*/ 	.short	0x0014
        /*0076*/ 	.short	0x0064
        /*0078*/ 	.byte	0x00, 0xf0, 0x11, 0x00


	//----- nvinfo : EIATTR_KPARAM_INFO
	.align		4
.L_22:
        /*007c*/ 	.byte	0x04, 0x17
        /*007e*/ 	.short	(.L_24 - .L_23)
.L_23:
        /*0080*/ 	.word	0x00000000
        /*0084*/ 	.short	0x0013
        /*0086*/ 	.short	0x0060
        /*0088*/ 	.byte	0x00, 0xf0, 0x11, 0x00


	//----- nvinfo : EIATTR_KPARAM_INFO
	.align		4
.L_24:
        /*008c*/ 	.byte	0x04, 0x17
        /*008e*/ 	.short	(.L_26 - .L_25)
.L_25:
        /*0090*/ 	.word	0x00000000
        /*0094*/ 	.short	0x0012
        /*0096*/ 	.short	0x005c
        /*0098*/ 	.byte	0x00, 0xf0, 0x11, 0x00


	//----- nvinfo : EIATTR_KPARAM_INFO
	.align		4
.L_26:
        /*009c*/ 	.byte	0x04, 0x17
        /*009e*/ 	.short	(.L_28 - .L_27)
.L_27:
        /*00a0*/ 	.word	0x00000000
        /*00a4*/ 	.short	0x0011
        /*00a6*/ 	.short	0x0058
        /*00a8*/ 	.byte	0x00, 0xf0, 0x11, 0x00


	//----- nvinfo : EIATTR_KPARAM_INFO
	.align		4
.L_28:
        /*00ac*/ 	.byte	0x04, 0x17
        /*00ae*/ 	.short	(.L_30 - .L_29)
.L_29:
        /*00b0*/ 	.word	0x00000000
        /*00b4*/ 	.short	0x0010
        /*00b6*/ 	.short	0x0054
        /*00b8*/ 	.byte	0x00, 0xf0, 0x11, 0x00


	//----- nvinfo : EIATTR_KPARAM_INFO
	.align		4
.L_30:
        /*00bc*/ 	.byte	0x04, 0x17
        /*00be*/ 	.short	(.L_32 - .L_31)
.L_31:
        /*00c0*/ 	.word	0x00000000
        /*00c4*/ 	.short	0x000f
        /*00c6*/ 	.short	0x0050
        /*00c8*/ 	.byte	0x00, 0xf0, 0x11, 0x00


	//----- nvinfo : EIATTR_KPARAM_INFO
	.align		4
.L_32:
        /*00cc*/ 	.byte	0x04, 0x17
        /*00ce*/ 	.short	(.L_34 - .L_33)
.L_33:
        /*00d0*/ 	.word	0x00000000
        /*00d4*/ 	.short	0x000e
        /*00d6*/ 	.short	0x004c
        /*00d8*/ 	.byte	0x00, 0xf0, 0x11, 0x00


	//----- nvinfo : EIATTR_KPARAM_INFO
	.align		4
.L_34:
        /*00dc*/ 	.byte	0x04, 0x17
        /*00de*/ 	.short	(.L_36 - .L_35)
.L_35:
        /*00e0*/ 	.word	0x00000000
        /*00e4*/ 	.short	0x000d
        /*00e6*/ 	.short	0x0048
        /*00e8*/ 	.byte	0x00, 0xf0, 0x11, 0x00


	//----- nvinfo : EIATTR_KPARAM_INFO
	.align		4
.L_36:
        /*00ec*/ 	.byte	0x04, 0x17
        /*00ee*/ 	.short	(.L_38 - .L_37)
.L_37:
        /*00f0*/ 	.word	0x00000000
        /*00f4*/ 	.short	0x000c
        /*00f6*/ 	.short	0x0044
        /*00f8*/ 	.byte	0x00, 0xf0, 0x11, 0x00


	//----- nvinfo : EIATTR_KPARAM_INFO
	.align		4
.L_38:
        /*00fc*/ 	.byte	0x04, 0x17
        /*00fe*/ 	.short	(.L_40 - .L_39)
.L_39:
        /*0100*/ 	.word	0x00000000
        /*0104*/ 	.short	0x000b
        /*0106*/ 	.short	0x0040
        /*0108*/ 	.byte	0x00, 0xf0, 0x11, 0x00


	//----- nvinfo : EIATTR_KPARAM_INFO
	.align		4
.L_40:
        /*010c*/ 	.byte	0x04, 0x17
        /*010e*/ 	.short	(.L_42 - .L_41)
.L_41:
        /*0110*/ 	.word	0x00000000
        /*0114*/ 	.short	0x000a
        /*0116*/ 	.short	0x003c
        /*0118*/ 	.byte	0x00, 0xf0, 0x11, 0x00


	//----- nvinfo : EIATTR_KPARAM_INFO
	.align		4
.L_42:
        /*011c*/ 	.byte	0x04, 0x17
        /*011e*/ 	.short	(.L_44 - .L_43)
.L_43:
        /*0120*/ 	.word	0x00000000
        /*0124*/ 	.short	0x0009
        /*0126*/ 	.short	0x0038
        /*0128*/ 	.byte	0x00, 0xf0, 0x11, 0x00


	//----- nvinfo : EIATTR_KPARAM_INFO
	.align		4
.L_44:
        /*012c*/ 	.byte	0x04, 0x17
        /*012e*/ 	.short	(.L_46 - .L_45)
.L_45:
        /*0130*/ 	.word	0x00000000
        /*0134*/ 	.short	0x0008
        /*0136*/ 	.short	0x0034
        /*0138*/ 	.byte	0x00, 0xf0, 0x11, 0x00


	//----- nvinfo : EIATTR_KPARAM_INFO
	.align		4
.L_46:
        /*013c*/ 	.byte	0x04, 0x17
        /*013e*/ 	.short	(.L_48 - .L_47)
.L_47:
        /*0140*/ 	.word	0x00000000
        /*0144*/ 	.short	0x0007
        /*0146*/ 	.short	0x0030
        /*0148*/ 	.byte	0x00, 0xf0, 0x11, 0x00


	//----- nvinfo : EIATTR_KPARAM_INFO
	.align		4
.L_48:
        /*014c*/ 	.byte	0x04, 0x17
        /*014e*/ 	.short	(.L_50 - .L_49)
.L_49:
        /*0150*/ 	.word	0x00000000
        /*0154*/ 	.short	0x0006
        /*0156*/ 	.short	0x002c
        /*0158*/ 	.byte	0x00, 0xf0, 0x11, 0x00


	//----- nvinfo : EIATTR_KPARAM_INFO
	.align		4
.L_50:
        /*015c*/ 	.byte	0x04, 0x17
        /*015e*/ 	.short	(.L_52 - .L_51)
.L_51:
        /*0160*/ 	.word	0x00000000
        /*0164*/ 	.short	0x0005
        /*0166*/ 	.short	0x0028
        /*0168*/ 	.byte	0x00, 0xf0, 0x11, 0x00


	//----- nvinfo : EIATTR_KPARAM_INFO
	.align		4
.L_52:
        /*016c*/ 	.byte	0x04, 0x17
        /*016e*/ 	.short	(.L_54 - .L_53)
.L_53:
        /*0170*/ 	.word	0x00000000
        /*0174*/ 	.short	0x0004
        /*0176*/ 	.short	0x0020
        /*0178*/ 	.byte	0x00, 0xf4, 0x21, 0x00


	//----- nvinfo : EIATTR_KPARAM_INFO
	.align		4
.L_54:
        /*017c*/ 	.byte	0x04, 0x17
        /*017e*/ 	.short	(.L_56 - .L_55)
.L_55:
        /*0180*/ 	.word	0x00000000
        /*0184*/ 	.short	0x0003
        /*0186*/ 	.short	0x0018
        /*0188*/ 	.byte	0x00, 0xf4, 0x21, 0x00


	//----- nvinfo : EIATTR_KPARAM_INFO
	.align		4
.L_56:
        /*018c*/ 	.byte	0x04, 0x17
        /*018e*/ 	.short	(.L_58 - .L_57)
.L_57:
        /*0190*/ 	.word	0x00000000
        /*0194*/ 	.short	0x0002
        /*0196*/ 	.short	0x0010
        /*0198*/ 	.byte	0x00, 0xf4, 0x21, 0x00


	//----- nvinfo : EIATTR_KPARAM_INFO
	.align		4
.L_58:
        /*019c*/ 	.byte	0x04, 0x17
        /*019e*/ 	.short	(.L_60 - .L_59)
.L_59:
        /*01a0*/ 	.word	0x00000000
        /*01a4*/ 	.short	0x0001
        /*01a6*/ 	.short	0x0008
        /*01a8*/ 	.byte	0x00, 0xf4, 0x21, 0x00


	//----- nvinfo : EIATTR_KPARAM_INFO
	.align		4
.L_60:
        /*01ac*/ 	.byte	0x04, 0x17
        /*01ae*/ 	.short	(.L_62 - .L_61)
.L_61:
        /*01b0*/ 	.word	0x00000000
        /*01b4*/ 	.short	0x0000
        /*01b6*/ 	.short	0x0000
        /*01b8*/ 	.byte	0x00, 0xf4, 0x21, 0x00


	//----- nvinfo : EIATTR_MAXREG_COUNT
	.align		4
.L_62:
        /*01bc*/ 	.byte	0x03, 0x1b
        /*01be*/ 	.short	0x0080


	//----- nvinfo : EIATTR_NUM_BARRIERS
	.align		4
        /*01c0*/ 	.byte	0x02, 0x4c
        /*01c2*/ 	.byte	0x01
	.zero		1


	//----- nvinfo : EIATTR_MERCURY_ISA_VERSION
	.align		4
        /*01c4*/ 	.byte	0x03, 0x5f
        /*01c6*/ 	.short	0x0000


	//----- nvinfo : EIATTR_COOP_GROUP_MASK_REGIDS
	.align		4
        /*01c8*/ 	.byte	0x04, 0x29
        /*01ca*/ 	.short	(.L_64 - .L_63)


	//   ....[0]....
.L_63:
        /*01cc*/ 	.word	0xffffffff


	//   ....[1]....
        /*01d0*/ 	.word	0xffffffff


	//   ....[2]....
        /*01d4*/ 	.word	0xffffffff


	//   ....[3]....
        /*01d8*/ 	.word	0xffffffff


	//   ....[4]....
        /*01dc*/ 	.word	0xffffffff


	//   ....[5]....
        /*01e0*/ 	.word	0xffffffff


	//   ....[6]....
        /*01e4*/ 	.word	0xffffffff


	//   ....[7]....
        /*01e8*/ 	.word	0xffffffff


	//----- nvinfo : EIATTR_COOP_GROUP_INSTR_OFFSETS
	.align		4
.L_64:
        /*01ec*/ 	.byte	0x04, 0x28
        /*01ee*/ 	.short	(.L_66 - .L_65)


	//   ....[0]....
.L_65:
        /*01f0*/ 	.word	0x00001c40


	//   ....[1]....
        /*01f4*/ 	.word	0x00001c50


	//   ....[2]....
        /*01f8*/ 	.word	0x00001c80


	//   ....[3]....
        /*01fc*/ 	.word	0x00001c90


	//   ....[4]....
        /*0200*/ 	.word	0x00002410


	//   ....[5]....
        /*0204*/ 	.word	0x00002420


	//   ....[6]....
        /*0208*/ 	.word	0x000024f0


	//   ....[7]....
        /*020c*/ 	.word	0x00002530


	//----- nvinfo : EIATTR_EXIT_INSTR_OFFSETS
	.align		4
.L_66:
        /*0210*/ 	.byte	0x04, 0x1c
        /*0212*/ 	.short	(.L_68 - .L_67)


	//   ....[0]....
.L_67:
        /*0214*/ 	.word	0x00003de0


	//   ....[1]....
        /*0218*/ 	.word	0x00003e80


	//----- nvinfo : EIATTR_REQNTID
	.align		4
.L_68:
        /*021c*/ 	.byte	0x04, 0x10
        /*021e*/ 	.short	(.L_70 - .L_69)
.L_69:
        /*0220*/ 	.word	0x00000200
        /*0224*/ 	.word	0x00000001
        /*0228*/ 	.word	0x00000001
.L_70:


//--------------------- .nv.callgraph             --------------------------
	.section	.nv.callgraph,"",@"SHT_CUDA_CALLGRAPH"
	.align	4
	.sectionentsize	8
	.align		4
        /*0000*/ 	.word	0x00000000
	.align		4
        /*0004*/ 	.word	0xffffffff
	.align		4
        /*0008*/ 	.word	0x00000000
	.align		4
        /*000c*/ 	.word	0xfffffffe
	.align		4
        /*0010*/ 	.word	0x00000000
	.align		4
        /*0014*/ 	.word	0xfffffffd
	.align		4
        /*0018*/ 	.word	0x00000000
	.align		4
        /*001c*/ 	.word	0xfffffffc


//--------------------- .nv.rel.action            --------------------------
	.section	.nv.rel.action,"",@"SHT_CUDA_RELOCINFO"
	.align	8
	.sectionentsize	8
        /*0000*/ 	.byte	0x73, 0x00, 0x00, 0x00, 0x00, 0x00, 0x00, 0x00, 0x00, 0x00, 0x00, 0x11, 0x25, 0x00, 0x05, 0x36


//--------------------- .nv.constant4             --------------------------
	.section	.nv.constant4,"a",@progbits
	.align	8
	.align		8
.nv.constant4:
        /*0000*/ 	.dword	_$_str


//--------------------- .nv.constant0.attn_fwd    --------------------------
	.section	.nv.constant0.attn_fwd,"a",@progbits
	.sectionflags	@""
	.align	4
.nv.constant0.attn_fwd:
	.zero		488


//--------------------- .text.attn_fwd            --------------------------
	.section	.text.attn_fwd,"ax",@progbits
	.sectioninfo	@"SHI_REGISTERS=128"
	.align	128
        .global         attn_fwd
        .type           attn_fwd,@function
        .size           attn_fwd,(.L_x_3 - attn_fwd)
        .other          attn_fwd,@"STO_CUDA_ENTRY STV_DEFAULT"
attn_fwd:
.text.attn_fwd:
[----:B------:R-:W-:Y:S02]  /*0000*/  IMAD.MOV.U32 R1, RZ, RZ, c[0x0][0x28] ;  /* 0x00000a00ff017624 */ /* 0x000fe400078e00ff */
[----:B------:R-:W0:Y:S01]  /*0010*/  S2R R0, SR_TID.X ;  /* 0x0000000000007919 */ /* 0x000e220000002100 */
[----:B------:R-:W-:Y:S01]  /*0020*/  IMAD.MOV.U32 R7, RZ, RZ, c[0x0][0x198] ;  /* 0x00006600ff077624 */ /* 0x000fe200078e00ff */
[----:B------:R-:W-:Y:S02]  /*0030*/  ULDC.64 UR6, c[0x0][0x118] ;  /* 0x0000460000067ab9 */ /* 0x000fe40000000a00 */
[----:B------:R-:W1:Y:S04]  /*0040*/  S2R R3, SR_CTAID.X ;  /* 0x0000000000037919 */ /* 0x000e680000002500 */
[----:B------:R-:W2:Y:S01]  /*0050*/  S2R R2, SR_CTAID.Y ;  /* 0x0000000000027919 */ /* 0x000ea20000002600 */
[----:B0-----:R-:W-:Y:S02]  /*0060*/  SHF.R.U32.HI R90, RZ, 0x8, R0 ;  /* 0x00000008ff5a7819 */ /* 0x001fe40000011600 */
[----:B-1----:R-:W-:-:S02]  /*0070*/  PRMT R92, R0, 0x6540, R3 ;  /* 0x00006540005c7816 */ /* 0x002fc40000000003 */
[----:B------:R-:W-:Y:S01]  /*0080*/  SGXT.U32 R90, R90, 0x1 ;  /* 0x000000015a5a781a */ /* 0x000fe20000000000 */
[----:B--2---:R-:W-:Y:S02]  /*0090*/  IMAD R4, R2, c[0x0][0x190], RZ ;  /* 0x0000640002047a24 */ /* 0x004fe400078e02ff */
[----:B------:R-:W-:Y:S02]  /*00a0*/  IMAD R6, R92, c[0x0][0x194], RZ ;  /* 0x000065005c067a24 */ /* 0x000fe400078e02ff */
[----:B------:R-:W-:Y:S02]  /*00b0*/  IMAD R14, R90, c[0x0][0x198], RZ ;  /* 0x000066005a0e7a24 */ /* 0x000fe400078e02ff */
[----:B------:R-:W-:Y:S01]  /*00c0*/  IMAD.SHL.U32 R5, R4, 0x2, RZ ;  /* 0x0000000204057824 */ /* 0x000fe200078e00ff */
[C---:B------:R-:W-:Y:S01]  /*00d0*/  SHF.L.U32 R8, R6.reuse, 0x1, RZ ;  /* 0x0000000106087819 */ /* 0x040fe200000006ff */
[----:B------:R-:W-:-:S03]  /*00e0*/  IMAD.HI R9, R6, 0x2, RZ ;  /* 0x0000000206097827 */ /* 0x000fc600078e02ff */
[----:B------:R-:W-:Y:S01]  /*00f0*/  IADD3 R5, P0, P1, R8, c[0x0][0x160], R5 ;  /* 0x0000580008057a10 */ /* 0x000fe2000791e005 */
[----:B------:R-:W-:Y:S02]  /*0100*/  IMAD R6, R7, 0x2, R14 ;  /* 0x0000000207067824 */ /* 0x000fe400078e020e */
[----:B------:R-:W-:-:S04]  /*0110*/  IMAD.HI R4, R4, 0x2, RZ ;  /* 0x0000000204047827 */ /* 0x000fc800078e02ff */
[----:B------:R-:W-:Y:S01]  /*0120*/  IMAD R8, R7, 0x2, R6 ;  /* 0x0000000207087824 */ /* 0x000fe200078e0206 */
[----:B------:R-:W-:Y:S02]  /*0130*/  IADD3.X R4, R9, c[0x0][0x164], R4, P0, P1 ;  /* 0x0000590009047a10 */ /* 0x000fe400007e2404 */
[-C--:B------:R-:W-:Y:S01]  /*0140*/  LEA R10, P0, R14, R5.reuse, 0x1 ;  /* 0x000000050e0a7211 */ /* 0x080fe200078008ff */
[C---:B------:R-:W-:Y:S01]  /*0150*/  IMAD R20, R7.reuse, 0x2, R8 ;  /* 0x0000000207147824 */ /* 0x040fe200078e0208 */
[-C--:B------:R-:W-:Y:S02]  /*0160*/  LEA R12, P1, R6, R5.reuse, 0x1 ;  /* 0x00000005060c7211 */ /* 0x080fe400078208ff */
[----:B------:R-:W-:Y:S02]  /*0170*/  LEA.HI.X.SX32 R11, R14, R4, 0x1, P0 ;  /* 0x000000040e0b7211 */ /* 0x000fe400000f0eff */
[----:B------:R-:W-:Y:S02]  /*0180*/  LEA R14, P0, R8, R5, 0x1 ;  /* 0x00000005080e7211 */ /* 0x000fe400078008ff */
[----:B------:R-:W-:-:S02]  /*0190*/  LEA R22, R7, R20, 0x1 ;  /* 0x0000001407167211 */ /* 0x000fc400078e08ff */
[-C--:B------:R-:W-:Y:S02]  /*01a0*/  LEA.HI.X.SX32 R15, R8, R4.reuse, 0x1, P0 ;  /* 0x00000004080f7211 */ /* 0x080fe400000f0eff */
[-C--:B------:R-:W-:Y:S01]  /*01b0*/  LEA.HI.X.SX32 R13, R6, R4.reuse, 0x1, P1 ;  /* 0x00000004060d7211 */ /* 0x080fe200008f0eff */
[C---:B------:R-:W-:Y:S01]  /*01c0*/  IMAD R24, R7.reuse, 0x2, R22 ;  /* 0x0000000207187824 */ /* 0x040fe200078e0216 */
[-C--:B------:R-:W-:Y:S01]  /*01d0*/  LEA R16, P0, R20, R5.reuse, 0x1 ;  /* 0x0000000514107211 */ /* 0x080fe200078008ff */
[----:B------:R0:W2:Y:S01]  /*01e0*/  LDG.E.U16 R9, [R14.64] ;  /* 0x000000060e097981 */ /* 0x0000a2000c1e1500 */
[-C--:B------:R-:W-:Y:S02]  /*01f0*/  LEA R18, P1, R22, R5.reuse, 0x1 ;  /* 0x0000000516127211 */ /* 0x080fe400078208ff */
[-C--:B------:R-:W-:Y:S01]  /*0200*/  LEA.HI.X.SX32 R17, R20, R4.reuse, 0x1, P0 ;  /* 0x0000000414117211 */ /* 0x080fe200000f0eff */
[----:B------:R1:W3:Y:S01]  /*0210*/  LDG.E.U16 R8, [R12.64] ;  /* 0x000000060c087981 */ /* 0x0002e2000c1e1500 */
[-C--:B------:R-:W-:Y:S01]  /*0220*/  LEA.HI.X.SX32 R19, R22, R4.reuse, 0x1, P1 ;  /* 0x0000000416137211 */ /* 0x080fe200008f0eff */
[C---:B------:R-:W-:Y:S01]  /*0230*/  IMAD R22, R7.reuse, 0x2, R24 ;  /* 0x0000000207167824 */ /* 0x040fe200078e0218 */
[CC--:B------:R-:W-:Y:S01]  /*0240*/  LEA R20, P0, R24.reuse, R5.reuse, 0x1 ;  /* 0x0000000518147211 */ /* 0x0c0fe200078008ff */
[----:B------:R4:W5:Y:S03]  /*0250*/  LDG.E.U16 R6, [R10.64] ;  /* 0x000000060a067981 */ /* 0x000966000c1e1500 */
[----:B------:R-:W-:Y:S01]  /*0260*/  LEA.HI.X.SX32 R21, R24, R4, 0x1, P0 ;  /* 0x0000000418157211 */ /* 0x000fe200000f0eff */
[----:B------:R-:W-:Y:S01]  /*0270*/  IMAD R24, R7, 0x2, R22 ;  /* 0x0000000207187824 */ /* 0x000fe200078e0216 */
[----:B-1----:R-:W-:-:S03]  /*0280*/  LEA R12, P0, R22, R5, 0x1 ;  /* 0x00000005160c7211 */ /* 0x002fc600078008ff */
[----:B------:R1:W2:Y:S01]  /*0290*/  LDG.E.U16 R27, [R20.64] ;  /* 0x00000006141b7981 */ /* 0x0002a2000c1e1500 */
[C---:B------:R-:W-:Y:S02]  /*02a0*/  LEA R26, R7.reuse, R24, 0x1 ;  /* 0x00000018071a7211 */ /* 0x040fe400078e08ff */
[-C--:B------:R-:W-:Y:S01]  /*02b0*/  LEA.HI.X.SX32 R13, R22, R4.reuse, 0x1, P0 ;  /* 0x00000004160d7211 */ /* 0x080fe200000f0eff */
[----:B----4-:R4:W2:Y:S01]  /*02c0*/  LDG.E.U16 R10, [R16.64] ;  /* 0x00000006100a7981 */ /* 0x0108a2000c1e1500 */
[-C--:B0-----:R-:W-:Y:S01]  /*02d0*/  LEA R14, P0, R24, R5.reuse, 0x1 ;  /* 0x00000005180e7211 */ /* 0x081fe200078008ff */
[C---:B------:R-:W-:Y:S01]  /*02e0*/  IMAD R28, R7.reuse, 0x2, R26 ;  /* 0x00000002071c7824 */ /* 0x040fe200078e021a */
[----:B------:R-:W-:Y:S01]  /*02f0*/  LEA R22, P1, R26, R5, 0x1 ;  /* 0x000000051a167211 */ /* 0x000fe200078208ff */
[----:B------:R0:W2:Y:S01]  /*0300*/  LDG.E.U16 R11, [R18.64] ;  /* 0x00000006120b7981 */ /* 0x0000a2000c1e1500 */
[----:B------:R-:W-:Y:S01]  /*0310*/  LEA.HI.X.SX32 R15, R24, R4, 0x1, P0 ;  /* 0x00000004180f7211 */ /* 0x000fe200000f0eff */
[----:B------:R-:W-:-:S02]  /*0320*/  IMAD R24, R7, 0x2, R28 ;  /* 0x0000000207187824 */ /* 0x000fc400078e021c */
[----:B------:R1:W3:Y:S01]  /*0330*/  LDG.E.U16 R29, [R12.64] ;  /* 0x000000060c1d7981 */ /* 0x0002e2000c1e1500 */
[-C--:B----4-:R-:W-:Y:S02]  /*0340*/  LEA R16, P0, R28, R5.reuse, 0x1 ;  /* 0x000000051c107211 */ /* 0x090fe400078008ff */
[-C--:B------:R-:W-:Y:S01]  /*0350*/  LEA.HI.X.SX32 R23, R26, R4.reuse, 0x1, P1 ;  /* 0x000000041a177211 */ /* 0x080fe200008f0eff */
[----:B------:R-:W-:Y:S01]  /*0360*/  IMAD R26, R7, 0x2, R24 ;  /* 0x00000002071a7824 */ /* 0x000fe200078e0218 */
[----:B------:R-:W-:Y:S01]  /*0370*/  LEA.HI.X.SX32 R17, R28, R4, 0x1, P0 ;  /* 0x000000041c117211 */ /* 0x000fe200000f0eff */
[----:B------:R4:W3:Y:S01]  /*0380*/  LDG.E.U16 R31, [R14.64] ;  /* 0x000000060e1f7981 */ /* 0x0008e2000c1e1500 */
[----:B0-----:R-:W-:-:S03]  /*0390*/  LEA R18, P0, R24, R5, 0x1 ;  /* 0x0000000518127211 */ /* 0x001fc600078008ff */
[----:B------:R0:W3:Y:S01]  /*03a0*/  LDG.E.U16 R33, [R22.64] ;  /* 0x0000000616217981 */ /* 0x0000e2000c1e1500 */
[----:B------:R-:W-:Y:S02]  /*03b0*/  LEA.HI.X.SX32 R19, R24, R4, 0x1, P0 ;  /* 0x0000000418137211 */ /* 0x000fe400000f0eff */
[C---:B------:R-:W-:Y:S01]  /*03c0*/  LEA R24, R7.reuse, R26, 0x1 ;  /* 0x0000001a07187211 */ /* 0x040fe200078e08ff */
[----:B------:R4:W3:Y:S04]  /*03d0*/  LDG.E.U16 R35, [R16.64] ;  /* 0x0000000610237981 */ /* 0x0008e8000c1e1500 */
[C---:B------:R-:W-:Y:S01]  /*03e0*/  IMAD R28, R7.reuse, 0x2, R24 ;  /* 0x00000002071c7824 */ /* 0x040fe200078e0218 */
[-C--:B-1----:R-:W-:Y:S01]  /*03f0*/  LEA R20, P1, R24, R5.reuse, 0x1 ;  /* 0x0000000518147211 */ /* 0x082fe200078208ff */
[----:B------:R1:W3:Y:S02]  /*0400*/  LDG.E.U16 R36, [R18.64] ;  /* 0x0000000612247981 */ /* 0x0002e4000c1e1500 */
[----:B0-----:R-:W-:Y:S01]  /*0410*/  IMAD R22, R7, 0x2, R28 ;  /* 0x0000000207167824 */ /* 0x001fe200078e021c */
[----:B------:R-:W-:-:S02]  /*0420*/  LEA R12, P0, R26, R5, 0x1 ;  /* 0x000000051a0c7211 */ /* 0x000fc400078008ff */
[-C--:B------:R-:W-:Y:S01]  /*0430*/  LEA.HI.X.SX32 R21, R24, R4.reuse, 0x1, P1 ;  /* 0x0000000418157211 */ /* 0x080fe200008f0eff */
[C---:B------:R-:W-:Y:S01]  /*0440*/  IMAD R24, R7.reuse, 0x2, R22 ;  /* 0x0000000207187824 */ /* 0x040fe200078e0216 */
[----:B------:R-:W-:Y:S02]  /*0450*/  LEA.HI.X.SX32 R13, R26, R4, 0x1, P0 ;  /* 0x000000041a0d7211 */ /* 0x000fe400000f0eff */
[CC--:B----4-:R-:W-:Y:S01]  /*0460*/  LEA R14, P0, R28.reuse, R5.reuse, 0x1 ;  /* 0x000000051c0e7211 */ /* 0x0d0fe200078008ff */
[----:B------:R0:W4:Y:S01]  /*0470*/  LDG.E.U16 R38, [R20.64] ;  /* 0x0000000614267981 */ /* 0x000122000c1e1500 */
[C---:B------:R-:W-:Y:S02]  /*0480*/  LEA R26, R7.reuse, R24, 0x1 ;  /* 0x00000018071a7211 */ /* 0x040fe400078e08ff */
[----:B------:R-:W-:Y:S01]  /*0490*/  LEA.HI.X.SX32 R15, R28, R4, 0x1, P0 ;  /* 0x000000041c0f7211 */ /* 0x000fe200000f0eff */
[----:B------:R0:W4:Y:S01]  /*04a0*/  LDG.E.U16 R37, [R12.64] ;  /* 0x000000060c257981 */ /* 0x000122000c1e1500 */
[----:B------:R-:W-:Y:S01]  /*04b0*/  LEA R16, P0, R22, R5, 0x1 ;  /* 0x0000000516107211 */ /* 0x000fe200078008ff */
[----:B------:R-:W-:-:S02]  /*04c0*/  IMAD R28, R7, 0x2, R26 ;  /* 0x00000002071c7824 */ /* 0x000fc400078e021a */
[----:B------:R0:W4:Y:S01]  /*04d0*/  LDG.E.U16 R39, [R14.64] ;  /* 0x000000060e277981 */ /* 0x000122000c1e1500 */
[-C--:B------:R-:W-:Y:S01]  /*04e0*/  LEA.HI.X.SX32 R17, R22, R4.reuse, 0x1, P0 ;  /* 0x0000000416117211 */ /* 0x080fe200000f0eff */
[C---:B------:R-:W-:Y:S01]  /*04f0*/  IMAD R30, R7.reuse, 0x2, R28 ;  /* 0x00000002071e7824 */ /* 0x040fe200078e021c */
[-C--:B------:R-:W-:Y:S02]  /*0500*/  LEA R22, P1, R26, R5.reuse, 0x1 ;  /* 0x000000051a167211 */ /* 0x080fe400078208ff */
[-C--:B-1----:R-:W-:Y:S01]  /*0510*/  LEA R18, P0, R24, R5.reuse, 0x1 ;  /* 0x0000000518127211 */ /* 0x082fe200078008ff */
[----:B------:R1:W4:Y:S01]  /*0520*/  LDG.E.U16 R40, [R16.64] ;  /* 0x0000000610287981 */ /* 0x000322000c1e1500 */
[-C--:B------:R-:W-:Y:S01]  /*0530*/  LEA.HI.X.SX32 R23, R26, R4.reuse, 0x1, P1 ;  /* 0x000000041a177211 */ /* 0x080fe200008f0eff */
[C---:B------:R-:W-:Y:S01]  /*0540*/  IMAD R26, R7.reuse, 0x2, R30 ;  /* 0x00000002071a7824 */ /* 0x040fe200078e021e */
[----:B------:R-:W-:Y:S02]  /*0550*/  LEA.HI.X.SX32 R19, R24, R4, 0x1, P0 ;  /* 0x0000000418137211 */ /* 0x000fe400000f0eff */
[----:B0-----:R-:W-:Y:S01]  /*0560*/  LEA R12, P0, R28, R5, 0x1 ;  /* 0x000000051c0c7211 */ /* 0x001fe200078008ff */
[----:B------:R0:W4:Y:S01]  /*0570*/  LDG.E.U16 R42, [R22.64] ;  /* 0x00000006162a7981 */ /* 0x000122000c1e1500 */
[----:B------:R-:W-:-:S02]  /*0580*/  LEA R24, R7, R26, 0x1 ;  /* 0x0000001a07187211 */ /* 0x000fc400078e08ff */
[-C--:B------:R-:W-:Y:S01]  /*0590*/  LEA.HI.X.SX32 R13, R28, R4.reuse, 0x1, P0 ;  /* 0x000000041c0d7211 */ /* 0x080fe200000f0eff */
[----:B------:R0:W4:Y:S02]  /*05a0*/  LDG.E.U16 R41, [R18.64] ;  /* 0x0000000612297981 */ /* 0x000124000c1e1500 */
[C---:B------:R-:W-:Y:S01]  /*05b0*/  IMAD R28, R7.reuse, 0x2, R24 ;  /* 0x00000002071c7824 */ /* 0x040fe200078e0218 */
[CC--:B------:R-:W-:Y:S01]  /*05c0*/  LEA R14, P0, R30.reuse, R5.reuse, 0x1 ;  /* 0x000000051e0e7211 */ /* 0x0c0fe200078008ff */
[----:B------:R0:W4:Y:S02]  /*05d0*/  LDG.E.U16 R43, [R12.64] ;  /* 0x000000060c2b7981 */ /* 0x000124000c1e1500 */
[C---:B------:R-:W-:Y:S01]  /*05e0*/  IMAD R32, R7.reuse, 0x2, R28 ;  /* 0x0000000207207824 */ /* 0x040fe200078e021c */
[-C--:B------:R-:W-:Y:S02]  /*05f0*/  LEA.HI.X.SX32 R15, R30, R4.reuse, 0x1, P0 ;  /* 0x000000041e0f7211 */ /* 0x080fe400000f0eff */
[-C--:B------:R-:W-:Y:S01]  /*0600*/  LEA R20, P1, R24, R5.reuse, 0x1 ;  /* 0x0000000518147211 */ /* 0x080fe200078208ff */
[----:B------:R-:W-:Y:S01]  /*0610*/  IMAD R30, R7, 0x2, R32 ;  /* 0x00000002071e7824 */ /* 0x000fe200078e0220 */
[----:B-1----:R-:W-:Y:S01]  /*0620*/  LEA R16, P0, R28, R5, 0x1 ;  /* 0x000000051c107211 */ /* 0x002fe200078008ff */
[----:B------:R1:W4:Y:S01]  /*0630*/  LDG.E.U16 R44, [R14.64] ;  /* 0x000000060e2c7981 */ /* 0x000322000c1e1500 */
[----:B------:R-:W-:-:S02]  /*0640*/  LEA.HI.X.SX32 R21, R24, R4, 0x1, P1 ;  /* 0x0000000418157211 */ /* 0x000fc400008f0eff */
[C---:B------:R-:W-:Y:S02]  /*0650*/  LEA R24, R7.reuse, R30, 0x1 ;  /* 0x0000001e07187211 */ /* 0x040fe400078e08ff */
[-C--:B------:R-:W-:Y:S01]  /*0660*/  LEA.HI.X.SX32 R17, R28, R4.reuse, 0x1, P0 ;  /* 0x000000041c117211 */ /* 0x080fe200000f0eff */
[----:B------:R1:W4:Y:S02]  /*0670*/  LDG.E.U16 R45, [R20.64] ;  /* 0x00000006142d7981 */ /* 0x000324000c1e1500 */
[C---:B------:R-:W-:Y:S01]  /*0680*/  IMAD R28, R7.reuse, 0x2, R24 ;  /* 0x00000002071c7824 */ /* 0x040fe200078e0218 */
[C---:B0-----:R-:W-:Y:S01]  /*0690*/  LEA R18, P0, R32.reuse, R5, 0x1 ;  /* 0x0000000520127211 */ /* 0x041fe200078008ff */
[----:B------:R0:W4:Y:S02]  /*06a0*/  LDG.E.U16 R46, [R16.64] ;  /* 0x00000006102e7981 */ /* 0x000124000c1e1500 */
[----:B------:R-:W-:Y:S01]  /*06b0*/  IMAD R12, R7, 0x2, R28 ;  /* 0x00000002070c7824 */ /* 0x000fe200078e021c */
[----:B------:R-:W-:-:S03]  /*06c0*/  LEA.HI.X.SX32 R19, R32, R4, 0x1, P0 ;  /* 0x0000000420137211 */ /* 0x000fc600000f0eff */
[C---:B------:R-:W-:Y:S01]  /*06d0*/  IMAD R32, R7.reuse, 0x2, R12 ;  /* 0x0000000207207824 */ /* 0x040fe200078e020c */
[CC--:B-1----:R-:W-:Y:S01]  /*06e0*/  LEA R14, P0, R28.reuse, R5.reuse, 0x1 ;  /* 0x000000051c0e7211 */ /* 0x0c2fe200078008ff */
[----:B------:R1:W4:Y:S03]  /*06f0*/  LDG.E.U16 R47, [R18.64] ;  /* 0x00000006122f7981 */ /* 0x000326000c1e1500 */
[C---:B------:R-:W-:Y:S02]  /*0700*/  LEA R34, R7.reuse, R32, 0x1 ;  /* 0x0000002007227211 */ /* 0x040fe400078e08ff */
[----:B------:R-:W-:Y:S02]  /*0710*/  LEA.HI.X.SX32 R15, R28, R4, 0x1, P0 ;  /* 0x000000041c0f7211 */ /* 0x000fe400000f0eff */
[-C--:B------:R-:W-:Y:S01]  /*0720*/  LEA R20, P0, R12, R5.reuse, 0x1 ;  /* 0x000000050c147211 */ /* 0x080fe200078008ff */
[----:B------:R-:W-:Y:S01]  /*0730*/  IMAD R28, R7, 0x2, R34 ;  /* 0x00000002071c7824 */ /* 0x000fe200078e0222 */
[----:B------:R-:W-:-:S02]  /*0740*/  LEA R22, P1, R24, R5, 0x1 ;  /* 0x0000000518167211 */ /* 0x000fc400078208ff */
[-C--:B------:R-:W-:Y:S02]  /*0750*/  LEA.HI.X.SX32 R21, R12, R4.reuse, 0x1, P0 ;  /* 0x000000040c157211 */ /* 0x080fe400000f0eff */
[-C--:B-1----:R-:W-:Y:S02]  /*0760*/  LEA R18, P0, R28, R5.reuse, 0x1 ;  /* 0x000000051c127211 */ /* 0x082fe400078008ff */
[-C--:B------:R-:W-:Y:S01]  /*0770*/  LEA.HI.X.SX32 R23, R24, R4.reuse, 0x1, P1 ;  /* 0x0000000418177211 */ /* 0x080fe200008f0eff */
[C---:B0-----:R-:W-:Y:S01]  /*0780*/  IMAD R16, R7.reuse, 0x2, R28 ;  /* 0x0000000207107824 */ /* 0x041fe200078e021c */
[-C--:B------:R-:W-:Y:S01]  /*0790*/  LEA R24, P1, R34, R5.reuse, 0x1 ;  /* 0x0000000522187211 */ /* 0x080fe200078208ff */
[----:B------:R-:W4:Y:S01]  /*07a0*/  LDG.E.U16 R20, [R20.64] ;  /* 0x0000000614147981 */ /* 0x000f22000c1e1500 */
[-C--:B------:R-:W-:Y:S02]  /*07b0*/  LEA.HI.X.SX32 R19, R28, R4.reuse, 0x1, P0 ;  /* 0x000000041c137211 */ /* 0x080fe400000f0eff */
[-C--:B------:R-:W-:Y:S01]  /*07c0*/  LEA R12, P0, R26, R5.reuse, 0x1 ;  /* 0x000000051a0c7211 */ /* 0x080fe200078008ff */
[----:B------:R0:W4:Y:S01]  /*07d0*/  LDG.E.U16 R48, [R22.64] ;  /* 0x0000000616307981 */ /* 0x000122000c1e1500 */
[-C--:B------:R-:W-:Y:S01]  /*07e0*/  LEA.HI.X.SX32 R25, R34, R4.reuse, 0x1, P1 ;  /* 0x0000000422197211 */ /* 0x080fe200008f0eff */
[----:B------:R-:W-:Y:S01]  /*07f0*/  IMAD R7, R7, 0x2, R16 ;  /* 0x0000000207077824 */ /* 0x000fe200078e0210 */
[----:B------:R-:W-:Y:S01]  /*0800*/  LEA.HI.X.SX32 R13, R26, R4, 0x1, P0 ;  /* 0x000000041a0d7211 */ /* 0x000fe200000f0eff */
[----:B------:R1:W4:Y:S04]  /*0810*/  LDG.E.U16 R34, [R14.64] ;  /* 0x000000060e227981 */ /* 0x000328000c1e1500 */
[----:B------:R1:W4:Y:S01]  /*0820*/  LDG.E.U16 R49, [R24.64] ;  /* 0x0000000618317981 */ /* 0x000322000c1e1500 */
[----:B0-----:R-:W-:-:S03]  /*0830*/  LEA R22, P1, R16, R5, 0x1 ;  /* 0x0000000510167211 */ /* 0x001fc600078208ff */
[----:B------:R-:W4:Y:S01]  /*0840*/  LDG.E.U16 R18, [R18.64] ;  /* 0x0000000612127981 */ /* 0x000f22000c1e1500 */
[-C--:B-1----:R-:W-:Y:S02]  /*0850*/  LEA R14, P0, R30, R5.reuse, 0x1 ;  /* 0x000000051e0e7211 */ /* 0x082fe400078008ff */
[-C--:B------:R-:W-:Y:S01]  /*0860*/  LEA.HI.X.SX32 R23, R16, R4.reuse, 0x1, P1 ;  /* 0x0000000410177211 */ /* 0x080fe200008f0eff */
[----:B------:R-:W4:Y:S01]  /*0870*/  LDG.E.U16 R12, [R12.64] ;  /* 0x000000060c0c7981 */ /* 0x000f22000c1e1500 */
[-C--:B------:R-:W-:Y:S02]  /*0880*/  LEA.HI.X.SX32 R15, R30, R4.reuse, 0x1, P0 ;  /* 0x000000041e0f7211 */ /* 0x080fe400000f0eff */
[CC--:B------:R-:W-:Y:S01]  /*0890*/  LEA R16, P1, R32.reuse, R5.reuse, 0x1 ;  /* 0x0000000520107211 */ /* 0x0c0fe200078208ff */
[----:B------:R-:W4:Y:S01]  /*08a0*/  LDG.E.U16 R22, [R22.64] ;  /* 0x0000000616167981 */ /* 0x000f22000c1e1500 */
[C---:B------:R-:W-:Y:S02]  /*08b0*/  LEA R24, P0, R7.reuse, R5, 0x1 ;  /* 0x0000000507187211 */ /* 0x040fe400078008ff */
[-C--:B------:R-:W-:Y:S01]  /*08c0*/  LEA.HI.X.SX32 R17, R32, R4.reuse, 0x1, P1 ;  /* 0x0000000420117211 */ /* 0x080fe200008f0eff */
[----:B------:R-:W4:Y:S01]  /*08d0*/  LDG.E.U16 R14, [R14.64] ;  /* 0x000000060e0e7981 */ /* 0x000f22000c1e1500 */
[----:B------:R-:W-:-:S03]  /*08e0*/  LEA.HI.X.SX32 R25, R7, R4, 0x1, P0 ;  /* 0x0000000407197211 */ /* 0x000fc600000f0eff */
[----:B------:R-:W4:Y:S04]  /*08f0*/  LDG.E.U16 R16, [R16.64] ;  /* 0x0000000610107981 */ /* 0x000f28000c1e1500 */
[----:B------:R-:W4:Y:S01]  /*0900*/  LDG.E.U16 R24, [R24.64] ;  /* 0x0000000618187981 */ /* 0x000f22000c1e1500 */
[----:B------:R-:W-:Y:S02]  /*0910*/  SHF.R.S32.HI R5, RZ, 0x8, R0 ;  /* 0x00000008ff057819 */ /* 0x000fe40000011400 */
[----:B------:R-:W-:Y:S02]  /*0920*/  LOP3.LUT R4, R0, 0xff, RZ, 0xc0, !PT ;  /* 0x000000ff00047812 */ /* 0x000fe400078ec0ff */
[----:B------:R-:W-:Y:S02]  /*0930*/  SGXT R5, R5, 0x1 ;  /* 0x000000010505781a */ /* 0x000fe40000000200 */
[----:B------:R-:W-:-:S04]  /*0940*/  SHF.L.U32 R4, R4, 0x1, RZ ;  /* 0x0000000104047819 */ /* 0x000fc800000006ff */
[----:B------:R-:W-:Y:S01]  /*0950*/  LOP3.LUT R4, R4, 0x210, R5, 0x78, !PT ;  /* 0x0000021004047812 */ /* 0x000fe200078e7805 */
[----:B------:R-:W-:-:S03]  /*0960*/  IMAD.SHL.U32 R3, R3, 0x100, RZ ;  /* 0x0000010003037824 */ /* 0x000fc600078e00ff */
[C---:B------:R-:W-:Y:S02]  /*0970*/  LOP3.LUT R5, R4.reuse, 0x20, RZ, 0x3c, !PT ;  /* 0x0000002004057812 */ /* 0x040fe400078e3cff */
[----:B------:R-:W-:Y:S02]  /*0980*/  LOP3.LUT R7, R4, 0x40, RZ, 0x3c, !PT ;  /* 0x0000004004077812 */ /* 0x000fe400078e3cff */
[----:B------:R-:W-:-:S04]  /*0990*/  IADD3 R89, R3, 0x100, RZ ;  /* 0x0000010003597810 */ /* 0x000fc80007ffe0ff */
[----:B------:R-:W-:Y:S01]  /*09a0*/  ISETP.GE.AND P0, PT, R89, 0x1, PT ;  /* 0x000000015900780c */ /* 0x000fe20003f06270 */
[----:B------:R-:W-:Y:S01]  /*09b0*/  IMAD.MOV.U32 R107, RZ, RZ, -0x800000 ;  /* 0xff800000ff6b7424 */ /* 0x000fe200078e00ff */
[----:B------:R-:W-:Y:S01]  /*09c0*/  MOV R105, 0xff800000 ;  /* 0xff80000000697802 */ /* 0x000fe20000000f00 */
[----:B------:R-:W-:Y:S01]  /*09d0*/  IMAD.MOV.U32 R82, RZ, RZ, 0x3f800000 ;  /* 0x3f800000ff527424 */ /* 0x000fe200078e00ff */
[----:B------:R-:W-:Y:S01]  /*09e0*/  CS2R R68, SRZ ;  /* 0x0000000000447805 */ /* 0x000fe2000001ff00 */
[----:B------:R-:W-:Y:S01]  /*09f0*/  IMAD.MOV.U32 R81, RZ, RZ, 0x3f800000 ;  /* 0x3f800000ff517424 */ /* 0x000fe200078e00ff */
[----:B------:R-:W-:Y:S01]  /*0a00*/  CS2R R70, SRZ ;  /* 0x0000000000467805 */ /* 0x000fe2000001ff00 */
        /* <DEDUP_REMOVED lines=9> */
[C---:B------:R-:W-:Y:S01]  /*0aa0*/  LOP3.LUT R95, R0.reuse, 0x1ff, RZ, 0xc0, !PT ;  /* 0x000001ff005f7812 */ /* 0x040fe200078ec0ff */
[C---:B------:R-:W-:Y:S01]  /*0ab0*/  IMAD.SHL.U32 R88, R0.reuse, 0x2, RZ ;  /* 0x0000000200587824 */ /* 0x040fe200078e00ff */
[C---:B------:R-:W-:Y:S01]  /*0ac0*/  LOP3.LUT R94, R0.reuse, 0x1e0, RZ, 0xc0, !PT ;  /* 0x000001e0005e7812 */ /* 0x040fe200078ec0ff */
[C---:B------:R-:W-:Y:S01]  /*0ad0*/  IMAD.SHL.U32 R83, R0.reuse, 0x8, RZ ;  /* 0x0000000800537824 */ /* 0x040fe200078e00ff */
[----:B------:R-:W-:-:S02]  /*0ae0*/  LOP3.LUT R93, R0, 0x1c, RZ, 0xc0, !PT ;  /* 0x0000001c005d7812 */ /* 0x000fc400078ec0ff */
[----:B------:R-:W-:Y:S01]  /*0af0*/  LOP3.LUT R91, R0, 0x3, RZ, 0xc0, !PT ;  /* 0x00000003005b7812 */ /* 0x000fe200078ec0ff */
[----:B-----5:R-:W-:Y:S04]  /*0b00*/  STS.U16 [R4], R6 ;  /* 0x0000000604007388 */ /* 0x020fe80000000400 */
[----:B--2---:R0:W-:Y:S02]  /*0b10*/  STS.U16 [R4+0x1000], R11 ;  /* 0x0010000b04007388 */ /* 0x0041e40000000400 */
[----:B0-----:R-:W-:Y:S02]  /*0b20*/  LOP3.LUT R11, R4, 0x60, RZ, 0x3c, !PT ;  /* 0x00000060040b7812 */ /* 0x001fe400078e3cff */
[----:B---3--:R-:W-:Y:S04]  /*0b30*/  STS.U16 [R4+0x2000], R33 ;  /* 0x0020002104007388 */ /* 0x008fe80000000400 */
[----:B----4-:R-:W-:Y:S04]  /*0b40*/  STS.U16 [R4+0x3000], R38 ;  /* 0x0030002604007388 */ /* 0x010fe80000000400 */
[----:B------:R-:W-:Y:S04]  /*0b50*/  STS.U16 [R4+0x4000], R42 ;  /* 0x0040002a04007388 */ /* 0x000fe80000000400 */
[----:B------:R-:W-:Y:S04]  /*0b60*/  STS.U16 [R4+0x5000], R45 ;  /* 0x0050002d04007388 */ /* 0x000fe80000000400 */
[----:B------:R-:W-:Y:S04]  /*0b70*/  STS.U16 [R4+0x6000], R48 ;  /* 0x0060003004007388 */ /* 0x000fe80000000400 */
[----:B------:R0:W-:Y:S04]  /*0b80*/  STS.U16 [R4+0x7000], R49 ;  /* 0x0070003104007388 */ /* 0x0001e80000000400 */
[----:B------:R-:W-:Y:S04]  /*0b90*/  STS.U16 [R5+0x400], R8 ;  /* 0x0004000805007388 */ /* 0x000fe80000000400 */
        /* <DEDUP_REMOVED lines=11> */
[----:B------:R1:W-:Y:S04]  /*0c50*/  STS.U16 [R7+0x4800], R44 ;  /* 0x0048002c07007388 */ /* 0x0003e80000000400 */
        /* <DEDUP_REMOVED lines=9> */
[----:B------:R-:W-:Y:S01]  /*0cf0*/  STS.U16 [R11+0x7c00], R24 ;  /* 0x007c00180b007388 */ /* 0x000fe20000000400 */
[----:B0-----:R-:W-:Y:S01]  /*0d00*/  CS2R R48, SRZ ;  /* 0x0000000000307805 */ /* 0x001fe2000001ff00 */
[----:B-1----:R-:W-:Y:S01]  /*0d10*/  CS2R R44, SRZ ;  /* 0x00000000002c7805 */ /* 0x002fe2000001ff00 */
[----:B--2---:R-:W-:Y:S01]  /*0d20*/  CS2R R46, SRZ ;  /* 0x00000000002e7805 */ /* 0x004fe2000001ff00 */
[----:B------:R0:W-:Y:S01]  /*0d30*/  STS.U16 [R11+0x3c00], R41 ;  /* 0x003c00290b007388 */ /* 0x0001e20000000400 */
[----:B------:R-:W-:Y:S01]  /*0d40*/  CS2R R42, SRZ ;  /* 0x00000000002a7805 */ /* 0x000fe2000001ff00 */
[----:B0-----:R-:W-:Y:S01]  /*0d50*/  CS2R R40, SRZ ;  /* 0x0000000000287805 */ /* 0x001fe2000001ff00 */
[----:B------:R-:W-:Y:S05]  /*0d60*/  @!P0 BRA `(.L_x_0) ;  /* 0x0000196000008947 */ /* 0x000fea0003800000 */
[----:B------:R-:W-:Y:S01]  /*0d70*/  SHF.R.U32.HI R4, RZ, 0x1, R94 ;  /* 0x00000001ff047819 */ /* 0x000fe2000001165e */
[C---:B------:R-:W-:Y:S01]  /*0d80*/  IMAD.SHL.U32 R15, R0.reuse, 0x100, RZ ;  /* 0x00000100000f7824 */ /* 0x040fe200078e00ff */
[----:B------:R-:W-:Y:S01]  /*0d90*/  LOP3.LUT R14, R0, 0x7, RZ, 0xc0, !PT ;  /* 0x00000007000e7812 */ /* 0x000fe200078ec0ff */
[----:B------:R-:W-:Y:S01]  /*0da0*/  IMAD.MOV.U32 R98, RZ, RZ, -0x800000 ;  /* 0xff800000ff627424 */ /* 0x000fe200078e00ff */
[----:B------:R-:W-:Y:S01]  /*0db0*/  LOP3.LUT R5, R88, 0x10, RZ, 0xc0, !PT ;  /* 0x0000001058057812 */ /* 0x000fe200078ec0ff */
[----:B------:R-:W-:Y:S01]  /*0dc0*/  IMAD.MOV.U32 R77, RZ, RZ, RZ ;  /* 0x000000ffff4d7224 */ /* 0x000fe200078e00ff */
[----:B------:R-:W-:Y:S01]  /*0dd0*/  LEA.HI R4, R93, R4, RZ, 0x1e ;  /* 0x000000045d047211 */ /* 0x000fe200078ff0ff */
[----:B------:R-:W-:Y:S01]  /*0de0*/  IMAD R6, R14, 0x210, RZ ;  /* 0x000002100e067824 */ /* 0x000fe200078e02ff */
[--C-:B------:R-:W-:Y:S01]  /*0df0*/  LOP3.LUT R7, R5, 0x1e0, R0.reuse, 0xf8, !PT ;  /* 0x000001e005077812 */ /* 0x100fe200078ef800 */
[----:B------:R-:W-:Y:S01]  /*0e00*/  IMAD.MOV.U32 R81, RZ, RZ, 0x3f800000 ;  /* 0x3f800000ff517424 */ /* 0x000fe200078e00ff */
[----:B------:R-:W-:Y:S01]  /*0e10*/  IADD3 R5, R3, R4, RZ ;  /* 0x0000000403057210 */ /* 0x000fe20007ffe0ff */
[----:B------:R-:W-:Y:S01]  /*0e20*/  CS2R R68, SRZ ;  /* 0x0000000000447805 */ /* 0x000fe2000001ff00 */
[----:B------:R-:W-:Y:S01]  /*0e30*/  LOP3.LUT R3, R0, 0x1c0, RZ, 0xc0, !PT ;  /* 0x000001c000037812 */ /* 0x000fe200078ec0ff */
[----:B------:R-:W-:Y:S01]  /*0e40*/  CS2R R70, SRZ ;  /* 0x0000000000467805 */ /* 0x000fe2000001ff00 */
[----:B------:R-:W-:Y:S01]  /*0e50*/  LOP3.LUT R76, R6, R7, RZ, 0x3c, !PT ;  /* 0x00000007064c7212 */ /* 0x000fe200078e3cff */
[----:B------:R-:W-:Y:S01]  /*0e60*/  IMAD.SHL.U32 R7, R95, 0x2, RZ ;  /* 0x000000025f077824 */ /* 0x000fe200078e00ff */
[----:B------:R-:W-:Y:S01]  /*0e70*/  SHF.R.U32.HI R6, RZ, 0x2, R0 ;  /* 0x00000002ff067819 */ /* 0x000fe20000011600 */
[----:B------:R-:W-:Y:S01]  /*0e80*/  CS2R R60, SRZ ;  /* 0x00000000003c7805 */ /* 0x000fe2000001ff00 */
[----:B------:R-:W-:Y:S01]  /*0e90*/  SHF.R.U32.HI R4, RZ, 0x2, R3 ;  /* 0x00000002ff047819 */ /* 0x000fe20000011603 */
[----:B------:R-:W-:Y:S01]  /*0ea0*/  IMAD R3, R2, c[0x0][0x1a0], RZ ;  /* 0x0000680002037a24 */ /* 0x000fe200078e02ff */
[C---:B------:R-:W-:Y:S01]  /*0eb0*/  LOP3.LUT R10, R0.reuse, 0x1f, RZ, 0xc0, !PT ;  /* 0x0000001f000a7812 */ /* 0x040fe200078ec0ff */
[----:B------:R-:W-:Y:S01]  /*0ec0*/  CS2R R62, SRZ ;  /* 0x00000000003e7805 */ /* 0x000fe2000001ff00 */
[----:B------:R-:W-:Y:S01]  /*0ed0*/  LOP3.LUT R8, R0, 0x3f, RZ, 0xc0, !PT ;  /* 0x0000003f00087812 */ /* 0x000fe200078ec0ff */
[----:B------:R-:W-:Y:S01]  /*0ee0*/  CS2R R56, SRZ ;  /* 0x0000000000387805 */ /* 0x000fe2000001ff00 */
[C---:B------:R-:W-:Y:S01]  /*0ef0*/  LOP3.LUT R6, R7.reuse, 0x30, R6, 0x78, !PT ;  /* 0x0000003007067812 */ /* 0x040fe200078e7806 */
[----:B------:R-:W-:Y:S01]  /*0f00*/  IMAD R12, R10, c[0x0][0x1b4], RZ ;  /* 0x00006d000a0c7a24 */ /* 0x000fe200078e02ff */
[----:B------:R-:W-:Y:S01]  /*0f10*/  LOP3.LUT R7, R7, R4, RZ, 0x3c, !PT ;  /* 0x0000000407077212 */ /* 0x000fe200078e3cff */
[----:B------:R-:W-:Y:S01]  /*0f20*/  IMAD R4, R2, c[0x0][0x1b0], RZ ;  /* 0x00006c0002047a24 */ /* 0x000fe200078e02ff */
[----:B------:R-:W-:Y:S01]  /*0f30*/  SHF.R.U32.HI R16, RZ, 0x6, R0 ;  /* 0x00000006ff107819 */ /* 0x000fe20000011600 */
[----:B------:R-:W-:Y:S01]  /*0f40*/  IMAD R9, R8, c[0x0][0x1a8], RZ ;  /* 0x00006a0008097a24 */ /* 0x000fe200078e02ff */
[----:B------:R-:W-:Y:S01]  /*0f50*/  MOV R17, c[0x0][0x1a4] ;  /* 0x0000690000117a02 */ /* 0x000fe20000000f00 */
[----:B------:R-:W-:Y:S01]  /*0f60*/  IMAD.SHL.U32 R13, R12, 0x2, RZ ;  /* 0x000000020c0d7824 */ /* 0x000fe200078e00ff */
[----:B------:R-:W-:Y:S01]  /*0f70*/  SHF.L.U32 R10, R4, 0x1, RZ ;  /* 0x00000001040a7819 */ /* 0x000fe200000006ff */
[----:B------:R-:W-:Y:S01]  /*0f80*/  IMAD.SHL.U32 R8, R3, 0x2, RZ ;  /* 0x0000000203087824 */ /* 0x000fe200078e00ff */
[----:B------:R-:W-:Y:S01]  /*0f90*/  LOP3.LUT R15, R15, 0x1000, RZ, 0xc0, !PT ;  /* 0x000010000f0f7812 */ /* 0x000fe200078ec0ff */
[----:B------:R-:W-:Y:S01]  /*0fa0*/  IMAD.SHL.U32 R11, R9, 0x2, RZ ;  /* 0x00000002090b7824 */ /* 0x000fe200078e00ff */
[----:B------:R-:W-:Y:S01]  /*0fb0*/  IADD3 R110, P2, P3, R13, c[0x0][0x170], R10 ;  /* 0x00005c000d6e7a10 */ /* 0x000fe20007b5e00a */
[----:B------:R-:W-:Y:S01]  /*0fc0*/  IMAD.HI R9, R9, 0x2, RZ ;  /* 0x0000000209097827 */ /* 0x000fe200078e02ff */
[----:B------:R-:W-:Y:S01]  /*0fd0*/  SGXT.U32 R10, R16, 0x3 ;  /* 0x00000003100a781a */ /* 0x000fe20000000000 */
[----:B------:R-:W-:Y:S01]  /*0fe0*/  CS2R R58, SRZ ;  /* 0x00000000003a7805 */ /* 0x000fe2000001ff00 */
[----:B------:R-:W-:Y:S01]  /*0ff0*/  IADD3 R119, P0, P1, R11, c[0x0][0x168], R8 ;  /* 0x00005a000b777a10 */ /* 0x000fe2000791e008 */
[----:B------:R-:W-:Y:S01]  /*1000*/  IMAD.HI R8, R3, 0x2, RZ ;  /* 0x0000000203087827 */ /* 0x000fe200078e02ff */
[----:B------:R-:W-:Y:S01]  /*1010*/  SHF.R.U32.HI R11, RZ, 0x5, R0 ;  /* 0x00000005ff0b7819 */ /* 0x000fe20000011600 */
[----:B------:R-:W-:Y:S01]  /*1020*/  CS2R R52, SRZ ;  /* 0x0000000000347805 */ /* 0x000fe2000001ff00 */
[----:B------:R-:W-:Y:S01]  /*1030*/  MOV R82, 0x3f800000 ;  /* 0x3f80000000527802 */ /* 0x000fe20000000f00 */
[----:B------:R-:W-:Y:S01]  /*1040*/  IMAD R10, R10, c[0x0][0x1a4], RZ ;  /* 0x000069000a0a7a24 */ /* 0x000fe200078e02ff */
[----:B------:R-:W-:Y:S01]  /*1050*/  SGXT.U32 R3, R11, 0x4 ;  /* 0x000000040b03781a */ /* 0x000fe20000000000 */
[----:B------:R-:W-:Y:S01]  /*1060*/  IMAD.HI R11, R4, 0x2, RZ ;  /* 0x00000002040b7827 */ /* 0x000fe200078e02ff */
[----:B------:R-:W-:Y:S01]  /*1070*/  MOV R96, 0xff800000 ;  /* 0xff80000000607802 */ /* 0x000fe20000000f00 */
[----:B------:R-:W-:Y:S01]  /*1080*/  CS2R R54, SRZ ;  /* 0x0000000000367805 */ /* 0x000fe2000001ff00 */
[----:B------:R-:W-:Y:S01]  /*1090*/  CS2R R48, SRZ ;  /* 0x0000000000307805 */ /* 0x000fe2000001ff00 */
[----:B------:R-:W-:Y:S01]  /*10a0*/  IMAD R4, R17, 0x8, R10 ;  /* 0x0000000811047824 */ /* 0x000fe200078e020a */
[----:B------:R-:W-:Y:S01]  /*10b0*/  CS2R R50, SRZ ;  /* 0x0000000000327805 */ /* 0x000fe2000001ff00 */
[----:B------:R-:W-:Y:S01]  /*10c0*/  IMAD R13, R3, c[0x0][0x1b8], RZ ;  /* 0x00006e00030d7a24 */ /* 0x000fe200078e02ff */
[----:B------:R-:W-:Y:S01]  /*10d0*/  CS2R R44, SRZ ;  /* 0x00000000002c7805 */ /* 0x000fe2000001ff00 */
[----:B------:R-:W-:Y:S01]  /*10e0*/  IMAD.MOV.U32 R16, RZ, RZ, c[0x0][0x1b8] ;  /* 0x00006e00ff107624 */ /* 0x000fe200078e00ff */
[----:B------:R-:W-:Y:S01]  /*10f0*/  CS2R R46, SRZ ;  /* 0x00000000002e7805 */ /* 0x000fe2000001ff00 */
[----:B------:R-:W-:Y:S01]  /*1100*/  IMAD.IADD R76, R15, 0x1, R76 ;  /* 0x000000010f4c7824 */ /* 0x000fe200078e024c */
[----:B------:R-:W-:Y:S01]  /*1110*/  IADD3.X R15, R9, c[0x0][0x16c], R8, P0, P1 ;  /* 0x00005b00090f7a10 */ /* 0x000fe200007e2408 */
[----:B------:R-:W-:Y:S01]  /*1120*/  IMAD.HI R12, R12, 0x2, RZ ;  /* 0x000000020c0c7827 */ /* 0x000fe200078e02ff */
[----:B------:R-:W-:Y:S01]  /*1130*/  LEA R122, P1, R4, R119, 0x1 ;  /* 0x00000077047a7211 */ /* 0x000fe200078208ff */
[----:B------:R-:W-:Y:S01]  /*1140*/  CS2R R40, SRZ ;  /* 0x0000000000287805 */ /* 0x000fe2000001ff00 */
[----:B------:R-:W-:Y:S01]  /*1150*/  LEA R9, R16, R13, 0x4 ;  /* 0x0000000d10097211 */ /* 0x000fe200078e20ff */
[----:B------:R-:W-:Y:S01]  /*1160*/  IMAD R3, R17, 0x8, R4 ;  /* 0x0000000811037824 */ /* 0x000fe200078e0204 */
[----:B------:R-:W-:Y:S01]  /*1170*/  LEA.HI.X.SX32 R123, R4, R15, 0x1, P1 ;  /* 0x0000000f047b7211 */ /* 0x000fe200008f0eff */
[----:B------:R-:W-:Y:S01]  /*1180*/  CS2R R42, SRZ ;  /* 0x00000000002a7805 */ /* 0x000fe2000001ff00 */
[----:B------:R-:W-:Y:S01]  /*1190*/  IADD3.X R12, R12, c[0x0][0x174], R11, P2, P3 ;  /* 0x00005d000c0c7a10 */ /* 0x000fe200017e640b */
[----:B------:R-:W-:Y:S01]  /*11a0*/  IMAD R11, R16, 0x10, R9 ;  /* 0x00000010100b7824 */ /* 0x000fe200078e0209 */
[----:B------:R-:W-:Y:S01]  /*11b0*/  LEA R114, P1, R9, R110, 0x1 ;  /* 0x0000006e09727211 */ /* 0x000fe200078208ff */
[----:B------:R-:W-:Y:S01]  /*11c0*/  IMAD R8, R17, 0x8, R3 ;  /* 0x0000000811087824 */ /* 0x000fe200078e0203 */
[-C--:B------:R-:W-:Y:S01]  /*11d0*/  LEA R120, P2, R3, R119.reuse, 0x1 ;  /* 0x0000007703787211 */ /* 0x080fe200078408ff */
[----:B------:R-:W-:Y:S01]  /*11e0*/  CS2R R64, SRZ ;  /* 0x0000000000407805 */ /* 0x000fe2000001ff00 */
[----:B------:R-:W-:Y:S01]  /*11f0*/  LEA.HI.X.SX32 R115, R9, R12, 0x1, P1 ;  /* 0x0000000c09737211 */ /* 0x000fe200008f0eff */
[----:B------:R-:W-:Y:S01]  /*1200*/  CS2R R66, SRZ ;  /* 0x0000000000427805 */ /* 0x000fe2000001ff00 */
[----:B------:R-:W-:Y:S01]  /*1210*/  LOP3.LUT R9, R83, 0x30, RZ, 0xc0, !PT ;  /* 0x0000003053097812 */ /* 0x000fe200078ec0ff */
[----:B------:R-:W-:Y:S01]  /*1220*/  UMOV UR4, URZ ;  /* 0x0000003f00047c82 */ /* 0x000fe20008000000 */
[----:B------:R-:W-:Y:S01]  /*1230*/  LEA R124, P0, R10, R119, 0x1 ;  /* 0x000000770a7c7211 */ /* 0x000fe200078008ff */
[----:B------:R-:W-:Y:S01]  /*1240*/  UMOV UR5, URZ ;  /* 0x0000003f00057c82 */ /* 0x000fe20008000000 */
[----:B------:R-:W-:Y:S01]  /*1250*/  LEA.HI.X.SX32 R121, R3, R15, 0x1, P2 ;  /* 0x0000000f03797211 */ /* 0x000fe200010f0eff */
[----:B------:R-:W-:Y:S01]  /*1260*/  IMAD R3, R16, 0x10, R11 ;  /* 0x0000001010037824 */ /* 0x000fe200078e020b */
[----:B------:R-:W-:Y:S01]  /*1270*/  LEA R118, P3, R8, R119, 0x1 ;  /* 0x0000007708767211 */ /* 0x000fe200078608ff */
[----:B------:R-:W-:Y:S01]  /*1280*/  IMAD R79, R14, 0x40, R9 ;  /* 0x000000400e4f7824 */ /* 0x000fe200078e0209 */
[-C--:B------:R-:W-:Y:S01]  /*1290*/  LEA.HI.X.SX32 R125, R10, R15.reuse, 0x1, P0 ;  /* 0x0000000f0a7d7211 */ /* 0x080fe200000f0eff */
[----:B------:R-:W-:Y:S01]  /*12a0*/  IMAD R9, R14, 0x90, RZ ;  /* 0x000000900e097824 */ /* 0x000fe200078e02ff */
[----:B------:R-:W-:-:S02]  /*12b0*/  LEA.HI.X.SX32 R119, R8, R15, 0x1, P3 ;  /* 0x0000000f08777211 */ /* 0x000fc400018f0eff */
[-C--:B------:R-:W-:Y:S02]  /*12c0*/  LEA R116, P0, R13, R110.reuse, 0x1 ;  /* 0x0000006e0d747211 */ /* 0x080fe400078008ff */
[-C--:B------:R-:W-:Y:S02]  /*12d0*/  LEA R112, P2, R11, R110.reuse, 0x1 ;  /* 0x0000006e0b707211 */ /* 0x080fe400078408ff */
[----:B------:R-:W-:Y:S02]  /*12e0*/  LEA R110, P3, R3, R110, 0x1 ;  /* 0x0000006e036e7211 */ /* 0x000fe400078608ff */
[----:B------:R-:W-:Y:S02]  /*12f0*/  LOP3.LUT R78, R9, 0x30, R88, 0x78, !PT ;  /* 0x00000030094e7812 */ /* 0x000fe400078e7858 */
[-C--:B------:R-:W-:Y:S01]  /*1300*/  LEA.HI.X.SX32 R111, R3, R12.reuse, 0x1, P3 ;  /* 0x0000000c036f7211 */ /* 0x080fe200018f0eff */
[----:B------:R-:W-:Y:S01]  /*1310*/  IMAD.MOV.U32 R3, RZ, RZ, RZ ;  /* 0x000000ffff037224 */ /* 0x000fe200078e00ff */
[----:B------:R-:W-:-:S02]  /*1320*/  LEA.HI.X.SX32 R117, R13, R12, 0x1, P0 ;  /* 0x0000000c0d757211 */ /* 0x000fc400000f0eff */
[----:B------:R-:W-:Y:S02]  /*1330*/  LEA.HI.X.SX32 R113, R11, R12, 0x1, P2 ;  /* 0x0000000c0b717211 */ /* 0x000fe400010f0eff */
[----:B------:R-:W-:Y:S02]  /*1340*/  LOP3.LUT R79, R79, 0x30, R88, 0x78, !PT ;  /* 0x000000304f4f7812 */ /* 0x000fe400078e7858 */
[----:B------:R-:W-:Y:S02]  /*1350*/  IADD3 R80, R5, 0x8, RZ ;  /* 0x0000000805507810 */ /* 0x000fe40007ffe0ff */
[----:B------:R-:W-:Y:S02]  /*1360*/  LOP3.LUT R4, R78, 0x40, RZ, 0x3c, !PT ;  /* 0x000000404e047812 */ /* 0x000fe400078e3cff */
.L_x_1:
[----:B------:R-:W-:-:S04]  /*1370*/  IMAD.WIDE R12, R77, 0x2, R122 ;  /* 0x000000024d0c7825 */ /* 0x000fc800078e027a */
[C---:B------:R-:W-:Y:S02]  /*1380*/  IMAD.WIDE R14, R77.reuse, 0x2, R120 ;  /* 0x000000024d0e7825 */ /* 0x040fe400078e0278 */
[----:B------:R-:W2:Y:S02]  /*1390*/  LDG.E.U16 R12, [R12.64] ;  /* 0x000000060c0c7981 */ /* 0x000ea4000c1e1500 */
[C---:B------:R-:W-:Y:S02]  /*13a0*/  IMAD.WIDE R8, R77.reuse, 0x2, R124 ;  /* 0x000000024d087825 */ /* 0x040fe400078e027c */
[----:B------:R-:W3:Y:S02]  /*13b0*/  LDG.E.U16 R14, [R14.64] ;  /* 0x000000060e0e7981 */ /* 0x000ee4000c1e1500 */
[----:B------:R-:W-:Y:S02]  /*13c0*/  IMAD.WIDE R16, R77, 0x2, R118 ;  /* 0x000000024d107825 */ /* 0x000fe400078e0276 */
[----:B------:R-:W4:Y:S04]  /*13d0*/  LDG.E.U16 R24, [R8.64] ;  /* 0x0000000608187981 */ /* 0x000f28000c1e1500 */
[----:B------:R0:W5:Y:S04]  /*13e0*/  LDG.E.U16 R26, [R16.64] ;  /* 0x00000006101a7981 */ /* 0x000168000c1e1500 */
[----:B------:R-:W-:Y:S01]  /*13f0*/  BAR.SYNC.DEFER_BLOCKING 0x0 ;  /* 0x0000000000007b1d */ /* 0x000fe20000010000 */
[----:B------:R-:W-:-:S04]  /*1400*/  IMAD.WIDE R18, R3, 0x2, R116 ;  /* 0x0000000203127825 */ /* 0x000fc800078e0274 */
[----:B------:R-:W-:-:S04]  /*1410*/  IMAD.WIDE R106, R3, 0x2, R112 ;  /* 0x00000002036a7825 */ /* 0x000fc800078e0270 */
[----:B0-----:R-:W-:-:S04]  /*1420*/  IMAD.WIDE R16, R3, 0x2, R114 ;  /* 0x0000000203107825 */ /* 0x001fc800078e0272 */
[----:B------:R-:W-:Y:S01]  /*1430*/  IMAD.WIDE R104, R3, 0x2, R110 ;  /* 0x0000000203687825 */ /* 0x000fe200078e026e */
[----:B--2---:R-:W-:Y:S04]  /*1440*/  STS.U16 [R7+0x8400], R12 ;  /* 0x0084000c07007388 */ /* 0x004fe80000000400 */
[----:B---3--:R-:W-:Y:S04]  /*1450*/  STS.U16 [R7+0x8800], R14 ;  /* 0x0088000e07007388 */ /* 0x008fe80000000400 */
[----:B----4-:R-:W-:Y:S04]  /*1460*/  STS.U16 [R7+0x8000], R24 ;  /* 0x0080001807007388 */ /* 0x010fe80000000400 */
[----:B-----5:R-:W-:Y:S04]  /*1470*/  STS.U16 [R7+0x8c00], R26 ;  /* 0x008c001a07007388 */ /* 0x020fe80000000400 */
[----:B------:R-:W-:Y:S06]  /*1480*/  BAR.SYNC.DEFER_BLOCKING 0x0 ;  /* 0x0000000000007b1d */ /* 0x000fec0000010000 */
[----:B------:R0:W2:Y:S04]  /*1490*/  LDG.E.U16 R103, [R18.64] ;  /* 0x0000000612677981 */ /* 0x0000a8000c1e1500 */
[----:B------:R0:W3:Y:S04]  /*14a0*/  LDG.E.U16 R101, [R16.64] ;  /* 0x0000000610657981 */ /* 0x0000e8000c1e1500 */
[----:B------:R-:W4:Y:S04]  /*14b0*/  LDG.E.U16 R99, [R106.64] ;  /* 0x000000066a637981 */ /* 0x000f28000c1e1500 */
[----:B------:R-:W5:Y:S04]  /*14c0*/  LDG.E.U16 R97, [R104.64] ;  /* 0x0000000668617981 */ /* 0x000f68000c1e1500 */
[----:B------:R-:W-:Y:S04]  /*14d0*/  LDSM.16.MT88.4 R84, [R76] ;  /* 0x000000004c54783b */ /* 0x000fe80000004200 */
[----:B------:R-:W1:Y:S04]  /*14e0*/  LDSM.16.M88.4 R8, [R78+0x8000] ;  /* 0x008000004e08783b */ /* 0x000e680000000200 */
[----:B------:R-:W1:Y:S04]  /*14f0*/  LDSM.16.M88.4 R20, [R78+0x8400] ;  /* 0x008400004e14783b */ /* 0x000e680000000200 */
[----:B------:R-:W1:Y:S04]  /*1500*/  LDSM.16.M88.4 R32, [R78+0x8800] ;  /* 0x008800004e20783b */ /* 0x000e680000000200 */
[----:B------:R-:W1:Y:S04]  /*1510*/  LDSM.16.M88.4 R72, [R78+0x8c00] ;  /* 0x008c00004e48783b */ /* 0x000e680000000200 */
[----:B------:R-:W1:Y:S04]  /*1520*/  LDSM.16.MT88.4 R36, [R76+0x2000] ;  /* 0x002000004c24783b */ /* 0x000e680000004200 */
[----:B0-----:R-:W-:Y:S01]  /*1530*/  LDSM.16.M88.4 R16, [R4+0x8400] ;  /* 0x008400000410783b */ /* 0x001fe20000000200 */
[C---:B-1----:R-:W-:Y:S08]  /*1540*/  HMMA.16816.F32.BF16 R12, R84.reuse, R8, RZ ;  /* 0x00000008540c723c */ /* 0x042ff000000418ff */
[C---:B------:R-:W-:Y:S08]  /*1550*/  HMMA.16816.F32.BF16 R24, R84.reuse, R20, RZ ;  /* 0x000000145418723c */ /* 0x040ff000000418ff */
[C---:B------:R-:W-:Y:S08]  /*1560*/  HMMA.16816.F32.BF16 R28, R84.reuse, R32, RZ ;  /* 0x00000020541c723c */ /* 0x040ff000000418ff */
[----:B------:R-:W-:Y:S08]  /*1570*/  HMMA.16816.F32.BF16 R84, R84, R72, RZ ;  /* 0x000000485454723c */ /* 0x000ff000000418ff */
[C---:B------:R-:W-:Y:S01]  /*1580*/  HMMA.16816.F32.BF16 R8, R36.reuse, R10, R12 ;  /* 0x0000000a2408723c */ /* 0x040fe2000004180c */
[----:B------:R-:W0:Y:S07]  /*1590*/  LDSM.16.MT88.4 R12, [R76+0x4000] ;  /* 0x004000004c0c783b */ /* 0x000e2e0000004200 */
[C---:B------:R-:W-:Y:S01]  /*15a0*/  HMMA.16816.F32.BF16 R20, R36.reuse, R22, R24 ;  /* 0x000000162414723c */ /* 0x040fe20000041818 */
[----:B------:R-:W1:Y:S07]  /*15b0*/  LDSM.16.M88.4 R24, [R4+0x8800] ;  /* 0x008800000418783b */ /* 0x000e6e0000000200 */
[C---:B------:R-:W-:Y:S01]  /*15c0*/  HMMA.16816.F32.BF16 R28, R36.reuse, R34, R28 ;  /* 0x00000022241c723c */ /* 0x040fe2000004181c */
[----:B------:R-:W1:Y:S07]  /*15d0*/  LDSM.16.M88.4 R32, [R4+0x8c00] ;  /* 0x008c00000420783b */ /* 0x000e6e0000000200 */
[----:B------:R-:W-:Y:S01]  /*15e0*/  HMMA.16816.F32.BF16 R36, R36, R74, R84 ;  /* 0x0000004a2424723c */ /* 0x000fe20000041854 */
[----:B------:R-:W1:Y:S04]  /*15f0*/  LDSM.16.M88.4 R84, [R4+0x8000] ;  /* 0x008000000454783b */ /* 0x000e680000000200 */
[----:B------:R-:W1:Y:S04]  /*1600*/  LDSM.16.MT88.4 R72, [R76+0x6000] ;  /* 0x006000004c48783b */ /* 0x000e680000004200 */
[----:B------:R-:W-:Y:S01]  /*1610*/  BAR.SYNC.DEFER_BLOCKING 0x0 ;  /* 0x0000000000007b1d */ /* 0x000fe20000010000 */
[C---:B0-----:R-:W-:Y:S08]  /*1620*/  HMMA.16816.F32.BF16 R20, R12.reuse, R16, R20 ;  /* 0x000000100c14723c */ /* 0x041ff00000041814 */
[C---:B-1----:R-:W-:Y:S08]  /*1630*/  HMMA.16816.F32.BF16 R28, R12.reuse, R24, R28 ;  /* 0x000000180c1c723c */ /* 0x042ff0000004181c */
[C---:B------:R-:W-:Y:S08]  /*1640*/  HMMA.16816.F32.BF16 R36, R12.reuse, R32, R36 ;  /* 0x000000200c24723c */ /* 0x040ff00000041824 */
[----:B------:R-:W-:Y:S08]  /*1650*/  HMMA.16816.F32.BF16 R8, R12, R84, R8 ;  /* 0x000000540c08723c */ /* 0x000ff00000041808 */
[----:B------:R-:W-:Y:S01]  /*1660*/  HMMA.16816.F32.BF16 R20, R72, R18, R20 ;  /* 0x000000124814723c */ /* 0x000fe20000041814 */
[----:B------:R-:W-:-:S07]  /*1670*/  LEA R13, P2, R91, UR4, 0x1 ;  /* 0x000000045b0d7c11 */ /* 0x000fce000f8408ff */
[----:B------:R-:W-:Y:S01]  /*1680*/  HMMA.16816.F32.BF16 R28, R72, R26, R28 ;  /* 0x0000001a481c723c */ /* 0x000fe2000004181c */
[----:B------:R-:W-:Y:S01]  /*1690*/  IMAD.X R15, RZ, RZ, UR5, P2 ;  /* 0x00000005ff0f7e24 */ /* 0x000fe200090e06ff */
[C---:B------:R-:W-:Y:S02]  /*16a0*/  IADD3 R14, P4, R13.reuse, 0x9, RZ ;  /* 0x000000090d0e7810 */ /* 0x040fe40007f9e0ff */
[----:B------:R-:W-:-:S04]  /*16b0*/  IADD3 R12, P1, R13, 0x10, RZ ;  /* 0x000000100d0c7810 */ /* 0x000fc80007f3e0ff */
[----:B------:R-:W-:Y:S01]  /*16c0*/  HMMA.16816.F32.BF16 R36, R72, R34, R36 ;  /* 0x000000224824723c */ /* 0x000fe20000041824 */
[C---:B------:R-:W-:Y:S02]  /*16d0*/  ISETP.GT.U32.AND P6, PT, R12.reuse, R5, PT ;  /* 0x000000050c00720c */ /* 0x040fe40003fc4070 */
[----:B------:R-:W-:Y:S02]  /*16e0*/  ISETP.GT.U32.AND P3, PT, R12, R80, PT ;  /* 0x000000500c00720c */ /* 0x000fe40003f64070 */
[----:B------:R-:W-:-:S03]  /*16f0*/  IADD3.X R18, RZ, R15, RZ, P4, !PT ;  /* 0x0000000fff127210 */ /* 0x000fc600027fe4ff */
[----:B------:R-:W-:Y:S01]  /*1700*/  HMMA.16816.F32.BF16 R8, R72, R86, R8 ;  /* 0x000000564808723c */ /* 0x000fe20000041808 */
[CC--:B------:R-:W-:Y:S02]  /*1710*/  ISETP.GT.U32.AND P5, PT, R14.reuse, R5.reuse, PT ;  /* 0x000000050e00720c */ /* 0x0c0fe40003fa4070 */
[-C--:B------:R-:W-:Y:S02]  /*1720*/  ISETP.GT.U32.AND P0, PT, R14, R80.reuse, PT ;  /* 0x000000500e00720c */ /* 0x080fe40003f04070 */
[C---:B------:R-:W-:Y:S02]  /*1730*/  IADD3 R12, P4, R13.reuse, 0x11, RZ ;  /* 0x000000110d0c7810 */ /* 0x040fe40007f9e0ff */
[----:B------:R-:W-:Y:S01]  /*1740*/  IADD3 R14, P2, R13, 0x8, RZ ;  /* 0x000000080d0e7810 */ /* 0x000fe20007f5e0ff */
[--C-:B------:R-:W-:Y:S01]  /*1750*/  IMAD.X R17, RZ, RZ, R15.reuse, P1 ;  /* 0x000000ffff117224 */ /* 0x100fe200008e060f */
[----:B------:R-:W-:Y:S01]  /*1760*/  ISETP.GT.U32.AND.EX P5, PT, R18, RZ, PT, P5 ;  /* 0x000000ff1200720c */ /* 0x000fe20003fa4150 */
[--C-:B------:R-:W-:Y:S01]  /*1770*/  IMAD.X R24, RZ, RZ, R15.reuse, P4 ;  /* 0x000000ffff187224 */ /* 0x100fe200020e060f */
[-C--:B------:R-:W-:Y:S01]  /*1780*/  ISETP.GT.U32.AND P1, PT, R14, R5.reuse, PT ;  /* 0x000000050e00720c */ /* 0x080fe20003f24070 */
[----:B------:R-:W-:Y:S01]  /*1790*/  FMUL R21, R21, c[0x0][0x188] ;  /* 0x0000620015157a20 */ /* 0x000fe20000400000 */
[C---:B------:R-:W-:Y:S01]  /*17a0*/  ISETP.GT.U32.AND P4, PT, R12.reuse, R5, PT ;  /* 0x000000050c00720c */ /* 0x040fe20003f84070 */
[----:B------:R-:W-:Y:S01]  /*17b0*/  IMAD.X R14, RZ, RZ, R15, P2 ;  /* 0x000000ffff0e7224 */ /* 0x000fe200010e060f */
[----:B------:R-:W-:Y:S01]  /*17c0*/  ISETP.GT.U32.AND P2, PT, R12, R80, PT ;  /* 0x000000500c00720c */ /* 0x000fe20003f44070 */
[----:B------:R-:W-:Y:S01]  /*17d0*/  FMUL R12, R29, c[0x0][0x188] ;  /* 0x000062001d0c7a20 */ /* 0x000fe20000400000 */
[----:B------:R-:W-:-:S02]  /*17e0*/  ISETP.GT.U32.AND.EX P4, PT, R24, RZ, PT, P4 ;  /* 0x000000ff1800720c */ /* 0x000fc40003f84140 */
[----:B------:R-:W-:Y:S02]  /*17f0*/  FSEL R26, R21, -INF , !P5 ;  /* 0xff800000151a7808 */ /* 0x000fe40006800000 */
[----:B------:R-:W-:Y:S01]  /*1800*/  ISETP.GT.U32.AND.EX P1, PT, R14, RZ, PT, P1 ;  /* 0x000000ff0e00720c */ /* 0x000fe20003f24110 */
[----:B------:R-:W-:Y:S01]  /*1810*/  FMUL R14, R28, c[0x0][0x188] ;  /* 0x000062001c0e7a20 */ /* 0x000fe20000400000 */
[----:B------:R-:W-:Y:S02]  /*1820*/  IADD3 R25, P5, R13, 0x18, RZ ;  /* 0x000000180d197810 */ /* 0x000fe40007fbe0ff */
[----:B------:R-:W-:Y:S02]  /*1830*/  ISETP.GT.U32.AND.EX P6, PT, R17, RZ, PT, P6 ;  /* 0x000000ff1100720c */ /* 0x000fe40003fc4160 */
[----:B------:R-:W-:Y:S02]  /*1840*/  FSEL R12, R12, -INF , !P4 ;  /* 0xff8000000c0c7808 */ /* 0x000fe40006000000 */
[----:B------:R-:W-:-:S02]  /*1850*/  ISETP.GT.U32.AND P4, PT, R25, R5, PT ;  /* 0x000000051900720c */ /* 0x000fc40003f84070 */
[----:B------:R-:W-:Y:S01]  /*1860*/  IADD3.X R21, RZ, R15, RZ, P5, !PT ;  /* 0x0000000fff157210 */ /* 0x000fe20002ffe4ff */
[----:B------:R-:W-:Y:S01]  /*1870*/  FMUL R16, R36, c[0x0][0x188] ;  /* 0x0000620024107a20 */ /* 0x000fe20000400000 */
[----:B------:R-:W-:Y:S02]  /*1880*/  FSEL R14, R14, -INF , !P6 ;  /* 0xff8000000e0e7808 */ /* 0x000fe40007000000 */
[CC--:B------:R-:W-:Y:S02]  /*1890*/  ISETP.GT.U32.AND P6, PT, R13.reuse, R5.reuse, PT ;  /* 0x000000050d00720c */ /* 0x0c0fe40003fc4070 */
[----:B------:R-:W-:Y:S02]  /*18a0*/  ISETP.GE.U32.AND P5, PT, R13, R5, PT ;  /* 0x000000050d00720c */ /* 0x000fe40003fa6070 */
[----:B------:R-:W-:Y:S01]  /*18b0*/  ISETP.GT.U32.AND.EX P4, PT, R21, RZ, PT, P4 ;  /* 0x000000ff1500720c */ /* 0x000fe20003f84140 */
[----:B------:R-:W-:Y:S01]  /*18c0*/  FMUL R8, R8, c[0x0][0x188] ;  /* 0x0000620008087a20 */ /* 0x000fe20000400000 */
[----:B------:R-:W-:Y:S01]  /*18d0*/  ISETP.GT.U32.AND.EX P6, PT, R15, RZ, PT, P6 ;  /* 0x000000ff0f00720c */ /* 0x000fe20003fc4160 */
[----:B------:R-:W-:Y:S01]  /*18e0*/  FMUL R9, R9, c[0x0][0x188] ;  /* 0x0000620009097a20 */ /* 0x000fe20000400000 */
[----:B------:R-:W-:-:S02]  /*18f0*/  ISETP.GE.U32.AND.EX P5, PT, R15, RZ, PT, P5 ;  /* 0x000000ff0f00720c */ /* 0x000fc40003fa6150 */
[----:B------:R-:W-:Y:S02]  /*1900*/  FSEL R16, R16, -INF , !P4 ;  /* 0xff80000010107808 */ /* 0x000fe40006000000 */
[-C--:B------:R-:W-:Y:S02]  /*1910*/  ISETP.GT.U32.AND P4, PT, R13, R80.reuse, PT ;  /* 0x000000500d00720c */ /* 0x080fe40003f84070 */
[----:B------:R-:W-:Y:S01]  /*1920*/  FSEL R28, R8, -INF , !P6 ;  /* 0xff800000081c7808 */ /* 0x000fe20007000000 */
[----:B------:R-:W-:Y:S01]  /*1930*/  FMUL R8, R10, c[0x0][0x188] ;  /* 0x000062000a087a20 */ /* 0x000fe20000400000 */
[----:B------:R-:W-:Y:S02]  /*1940*/  FSEL R9, R9, -INF , !P5 ;  /* 0xff80000009097808 */ /* 0x000fe40006800000 */
[----:B------:R-:W-:Y:S02]  /*1950*/  ISETP.GT.U32.AND.EX P4, PT, R15, RZ, PT, P4 ;  /* 0x000000ff0f00720c */ /* 0x000fe40003f84140 */
[----:B------:R-:W-:Y:S01]  /*1960*/  ISETP.GE.U32.AND P5, PT, R13, R80, PT ;  /* 0x000000500d00720c */ /* 0x000fe20003fa6070 */
[----:B------:R-:W-:Y:S01]  /*1970*/  FMUL R11, R11, c[0x0][0x188] ;  /* 0x000062000b0b7a20 */ /* 0x000fe20000400000 */
[----:B------:R-:W-:Y:S01]  /*1980*/  FSEL R8, R8, -INF , !P4 ;  /* 0xff80000008087808 */ /* 0x000fe20006000000 */
[----:B------:R-:W-:Y:S01]  /*1990*/  FMUL R20, R20, c[0x0][0x188] ;  /* 0x0000620014147a20 */ /* 0x000fe20000400000 */
[----:B------:R-:W-:-:S02]  /*19a0*/  ISETP.GE.U32.AND.EX P5, PT, R15, RZ, PT, P5 ;  /* 0x000000ff0f00720c */ /* 0x000fc40003fa6150 */
[----:B------:R-:W-:Y:S01]  /*19b0*/  IADD3 R13, P4, R13, 0x19, RZ ;  /* 0x000000190d0d7810 */ /* 0x000fe20007f9e0ff */
[----:B------:R-:W-:Y:S01]  /*19c0*/  FMUL R22, R22, c[0x0][0x188] ;  /* 0x0000620016167a20 */ /* 0x000fe20000400000 */
[----:B------:R-:W-:Y:S02]  /*19d0*/  FSEL R11, R11, -INF , !P5 ;  /* 0xff8000000b0b7808 */ /* 0x000fe40006800000 */
[----:B------:R-:W-:Y:S01]  /*19e0*/  FSEL R10, R20, -INF , !P1 ;  /* 0xff800000140a7808 */ /* 0x000fe20004800000 */
[----:B------:R-:W-:Y:S01]  /*19f0*/  IMAD.X R15, RZ, RZ, R15, P4 ;  /* 0x000000ffff0f7224 */ /* 0x000fe200020e060f */
[----:B------:R-:W-:Y:S01]  /*1a00*/  FMNMX R19, R28, R9, !PT ;  /* 0x000000091c137209 */ /* 0x000fe20007800000 */
[----:B------:R-:W-:Y:S01]  /*1a10*/  FMUL R23, R23, c[0x0][0x188] ;  /* 0x0000620017177a20 */ /* 0x000fe20000400000 */
[C---:B------:R-:W-:Y:S02]  /*1a20*/  ISETP.GT.U32.AND P4, PT, R13.reuse, R5, PT ;  /* 0x000000050d00720c */ /* 0x040fe40003f84070 */
[----:B------:R-:W-:-:S02]  /*1a30*/  ISETP.GT.U32.AND P5, PT, R13, R80, PT ;  /* 0x000000500d00720c */ /* 0x000fc40003fa4070 */
[----:B------:R-:W-:Y:S02]  /*1a40*/  ISETP.GT.U32.AND.EX P0, PT, R18, RZ, PT, P0 ;  /* 0x000000ff1200720c */ /* 0x000fe40003f04100 */
[----:B------:R-:W-:Y:S02]  /*1a50*/  FSEL R34, R22, -INF , !P6 ;  /* 0xff80000016227808 */ /* 0x000fe40007000000 */
[----:B------:R-:W-:Y:S02]  /*1a60*/  FMNMX R13, R8, R11, !PT ;  /* 0x0000000b080d7209 */ /* 0x000fe40007800000 */
[----:B------:R-:W-:Y:S01]  /*1a70*/  FMNMX R19, R10, R19, !PT ;  /* 0x000000130a137209 */ /* 0x000fe20007800000 */
[----:B------:R-:W-:Y:S01]  /*1a80*/  FMUL R22, R30, c[0x0][0x188] ;  /* 0x000062001e167a20 */ /* 0x000fe20000400000 */
[----:B------:R-:W-:Y:S02]  /*1a90*/  ISETP.GT.U32.AND.EX P3, PT, R17, RZ, PT, P3 ;  /* 0x000000ff1100720c */ /* 0x000fe40003f64130 */
[----:B------:R-:W-:-:S02]  /*1aa0*/  FSEL R32, R23, -INF , !P0 ;  /* 0xff80000017207808 */ /* 0x000fc40004000000 */
[----:B------:R-:W-:Y:S02]  /*1ab0*/  FMNMX R13, R34, R13, !PT ;  /* 0x0000000d220d7209 */ /* 0x000fe40007800000 */
[----:B------:R-:W-:Y:S01]  /*1ac0*/  FMNMX R19, R26, R19, !PT ;  /* 0x000000131a137209 */ /* 0x000fe20007800000 */
[----:B------:R-:W-:Y:S01]  /*1ad0*/  FMUL R20, R31, c[0x0][0x188] ;  /* 0x000062001f147a20 */ /* 0x000fe20000400000 */
[----:B------:R-:W-:Y:S02]  /*1ae0*/  ISETP.GT.U32.AND P1, PT, R25, R80, PT ;  /* 0x000000501900720c */ /* 0x000fe40003f24070 */
[----:B------:R-:W-:Y:S02]  /*1af0*/  ISETP.GT.U32.AND.EX P2, PT, R24, RZ, PT, P2 ;  /* 0x000000ff1800720c */ /* 0x000fe40003f44120 */
[----:B------:R-:W-:Y:S02]  /*1b00*/  FSEL R22, R22, -INF , !P3 ;  /* 0xff80000016167808 */ /* 0x000fe40005800000 */
[----:B------:R-:W-:-:S02]  /*1b10*/  FMNMX R13, R32, R13, !PT ;  /* 0x0000000d200d7209 */ /* 0x000fc40007800000 */
[----:B------:R-:W-:Y:S01]  /*1b20*/  FMNMX R19, R14, R19, !PT ;  /* 0x000000130e137209 */ /* 0x000fe20007800000 */
[----:B------:R-:W-:Y:S01]  /*1b30*/  FMUL R24, R38, c[0x0][0x188] ;  /* 0x0000620026187a20 */ /* 0x000fe20000400000 */
[----:B------:R-:W-:Y:S01]  /*1b40*/  ISETP.GT.U32.AND.EX P1, PT, R21, RZ, PT, P1 ;  /* 0x000000ff1500720c */ /* 0x000fe20003f24110 */
[----:B------:R-:W-:Y:S01]  /*1b50*/  FMUL R37, R37, c[0x0][0x188] ;  /* 0x0000620025257a20 */ /* 0x000fe20000400000 */
[----:B------:R-:W-:Y:S02]  /*1b60*/  FSEL R20, R20, -INF , !P2 ;  /* 0xff80000014147808 */ /* 0x000fe40005000000 */
[----:B------:R-:W-:Y:S02]  /*1b70*/  FMNMX R13, R22, R13, !PT ;  /* 0x0000000d160d7209 */ /* 0x000fe40007800000 */
[----:B------:R-:W-:Y:S02]  /*1b80*/  ISETP.GT.U32.AND.EX P4, PT, R15, RZ, PT, P4 ;  /* 0x000000ff0f00720c */ /* 0x000fe40003f84140 */
[----:B------:R-:W-:Y:S01]  /*1b90*/  FMNMX R19, R12, R19, !PT ;  /* 0x000000130c137209 */ /* 0x000fe20007800000 */
[----:B------:R-:W-:Y:S01]  /*1ba0*/  FMUL R39, R39, c[0x0][0x188] ;  /* 0x0000620027277a20 */ /* 0x000fe20000400000 */
[----:B------:R-:W-:-:S02]  /*1bb0*/  ISETP.GT.U32.AND.EX P5, PT, R15, RZ, PT, P5 ;  /* 0x000000ff0f00720c */ /* 0x000fc40003fa4150 */
[----:B------:R-:W-:Y:S02]  /*1bc0*/  FSEL R24, R24, -INF , !P1 ;  /* 0xff80000018187808 */ /* 0x000fe40004800000 */
[----:B------:R-:W-:Y:S02]  /*1bd0*/  FMNMX R13, R20, R13, !PT ;  /* 0x0000000d140d7209 */ /* 0x000fe40007800000 */
[----:B------:R-:W-:Y:S02]  /*1be0*/  FSEL R18, R37, -INF , !P4 ;  /* 0xff80000025127808 */ /* 0x000fe40006000000 */
[----:B------:R-:W-:Y:S02]  /*1bf0*/  FMNMX R19, R16, R19, !PT ;  /* 0x0000001310137209 */ /* 0x000fe40007800000 */
[----:B------:R-:W-:Y:S02]  /*1c00*/  FSEL R86, R39, -INF , !P5 ;  /* 0xff80000027567808 */ /* 0x000fe40006800000 */
[----:B------:R-:W-:-:S02]  /*1c10*/  FMNMX R13, R24, R13, !PT ;  /* 0x0000000d180d7209 */ /* 0x000fc40007800000 */
[----:B------:R-:W-:Y:S02]  /*1c20*/  FMNMX R19, R18, R19, !PT ;  /* 0x0000001312137209 */ /* 0x000fe40007800000 */
[----:B------:R-:W-:-:S03]  /*1c30*/  FMNMX R13, R86, R13, !PT ;  /* 0x0000000d560d7209 */ /* 0x000fc60007800000 */
[----:B------:R-:W0:Y:S04]  /*1c40*/  SHFL.BFLY PT, R30, R19, 0x2, 0x1f ;  /* 0x0c401f00131e7f89 */ /* 0x000e2800000e0000 */
[----:B------:R-:W1:Y:S01]  /*1c50*/  SHFL.BFLY PT, R36, R13, 0x2, 0x1f ;  /* 0x0c401f000d247f89 */ /* 0x000e6200000e0000 */
[----:B0-----:R-:W-:Y:S02]  /*1c60*/  FMNMX R30, R19, R30, !PT ;  /* 0x0000001e131e7209 */ /* 0x001fe40007800000 */
[----:B-1----:R-:W-:-:S03]  /*1c70*/  FMNMX R36, R13, R36, !PT ;  /* 0x000000240d247209 */ /* 0x002fc60007800000 */
[----:B------:R-:W0:Y:S04]  /*1c80*/  SHFL.BFLY PT, R15, R30, 0x1, 0x1f ;  /* 0x0c201f001e0f7f89 */ /* 0x000e2800000e0000 */
[----:B------:R-:W1:Y:S04]  /*1c90*/  SHFL.BFLY PT, R17, R36, 0x1, 0x1f ;  /* 0x0c201f0024117f89 */ /* 0x000e6800000e0000 */
[----:B--2---:R-:W-:Y:S04]  /*1ca0*/  STS.U16 [R6+0x8000], R103 ;  /* 0x0080006706007388 */ /* 0x004fe80000000400 */
[----:B---3--:R-:W-:Y:S04]  /*1cb0*/  STS.U16 [R6+0x8400], R101 ;  /* 0x0084006506007388 */ /* 0x008fe80000000400 */
[----:B----4-:R-:W-:Y:S04]  /*1cc0*/  STS.U16 [R6+0x8800], R99 ;  /* 0x0088006306007388 */ /* 0x010fe80000000400 */
[----:B-----5:R-:W-:Y:S01]  /*1cd0*/  STS.U16 [R6+0x8c00], R97 ;  /* 0x008c006106007388 */ /* 0x020fe20000000400 */
[----:B0-----:R-:W-:-:S02]  /*1ce0*/  FMNMX R15, R30, R15, !PT ;  /* 0x0000000f1e0f7209 */ /* 0x001fc40007800000 */
[----:B-1----:R-:W-:Y:S01]  /*1cf0*/  FMNMX R17, R36, R17, !PT ;  /* 0x0000001124117209 */ /* 0x002fe20007800000 */
[----:B------:R-:W-:Y:S01]  /*1d00*/  BAR.SYNC.DEFER_BLOCKING 0x0 ;  /* 0x0000000000007b1d */ /* 0x000fe20000010000 */
[----:B------:R-:W-:Y:S02]  /*1d10*/  FMNMX R107, R15, R98, !PT ;  /* 0x000000620f6b7209 */ /* 0x000fe40007800000 */
[----:B------:R-:W-:-:S03]  /*1d20*/  FMNMX R105, R17, R96, !PT ;  /* 0x0000006011697209 */ /* 0x000fc60007800000 */
[----:B------:R-:W-:Y:S02]  /*1d30*/  FADD R28, R28, -R107 ;  /* 0x8000006b1c1c7221 */ /* 0x000fe40000000000 */
[----:B------:R-:W-:Y:S02]  /*1d40*/  FADD R8, R8, -R105 ;  /* 0x8000006908087221 */ /* 0x000fe40000000000 */
[----:B------:R-:W-:Y:S02]  /*1d50*/  FMUL R28, R28, 1.4426950216293334961 ;  /* 0x3fb8aa3b1c1c7820 */ /* 0x000fe40000400000 */
[----:B------:R-:W-:Y:S02]  /*1d60*/  FADD R26, R26, -R107 ;  /* 0x8000006b1a1a7221 */ /* 0x000fe40000000000 */
[----:B------:R-:W-:Y:S01]  /*1d70*/  FMUL R8, R8, 1.4426950216293334961 ;  /* 0x3fb8aa3b08087820 */ /* 0x000fe20000400000 */
[----:B------:R0:W-:Y:S01]  /*1d80*/  MUFU.EX2 R100, R28 ;  /* 0x0000001c00647308 */ /* 0x0001e20000000800 */
[----:B------:R-:W-:-:S02]  /*1d90*/  FMUL R84, R26, 1.4426950216293334961 ;  /* 0x3fb8aa3b1a547820 */ /* 0x000fc40000400000 */
[----:B------:R-:W-:-:S05]  /*1da0*/  FADD R34, R34, -R105 ;  /* 0x8000006922227221 */ /* 0x000fca0000000000 */
[----:B------:R1:W-:Y:S01]  /*1db0*/  MUFU.EX2 R26, R8 ;  /* 0x00000008001a7308 */ /* 0x0003e20000000800 */
[----:B0-----:R-:W0:Y:S01]  /*1dc0*/  LDSM.16.M88.4 R28, [R79+0x8000] ;  /* 0x008000004f1c783b */ /* 0x001e220000000200 */
[----:B------:R-:W-:Y:S02]  /*1dd0*/  FADD R13, -R107, R98 ;  /* 0x000000626b0d7221 */ /* 0x000fe40000000100 */
[----:B------:R-:W-:Y:S01]  /*1de0*/  FMUL R98, R34, 1.4426950216293334961 ;  /* 0x3fb8aa3b22627820 */ /* 0x000fe20000400000 */
[----:B------:R-:W-:Y:S01]  /*1df0*/  LDSM.16.M88.4 R36, [R79+0x8400] ;  /* 0x008400004f24783b */ /* 0x000fe20000000200 */
[----:B-1----:R-:W-:-:S04]  /*1e00*/  FADD R8, -R105, R96 ;  /* 0x0000006069087221 */ /* 0x002fc80000000100 */
[----:B------:R-:W-:Y:S02]  /*1e10*/  FMUL R96, R8, 1.4426950216293334961 ;  /* 0x3fb8aa3b08607820 */ /* 0x000fe40000400000 */
[----:B------:R-:W-:Y:S02]  /*1e20*/  FADD R8, R32, -R105 ;  /* 0x8000006920087221 */ /* 0x000fe40000000000 */
[----:B------:R-:W1:Y:S01]  /*1e30*/  LDSM.16.M88.4 R32, [R79+0x8200] ;  /* 0x008200004f20783b */ /* 0x000e620000000200 */
[--C-:B------:R-:W-:Y:S02]  /*1e40*/  FADD R9, R9, -R107.reuse ;  /* 0x8000006b09097221 */ /* 0x100fe40000000000 */
[----:B------:R-:W-:Y:S02]  /*1e50*/  FADD R10, R10, -R107 ;  /* 0x8000006b0a0a7221 */ /* 0x000fe40000000000 */
[----:B------:R-:W-:Y:S02]  /*1e60*/  FADD R11, R11, -R105 ;  /* 0x800000690b0b7221 */ /* 0x000fe40000000000 */
[----:B------:R-:W-:-:S02]  /*1e70*/  FMUL R85, R8, 1.4426950216293334961 ;  /* 0x3fb8aa3b08557820 */ /* 0x000fc40000400000 */
[----:B------:R-:W-:Y:S02]  /*1e80*/  FMUL R9, R9, 1.4426950216293334961 ;  /* 0x3fb8aa3b09097820 */ /* 0x000fe40000400000 */
[----:B------:R-:W-:Y:S02]  /*1e90*/  FMUL R10, R10, 1.4426950216293334961 ;  /* 0x3fb8aa3b0a0a7820 */ /* 0x000fe40000400000 */
[----:B------:R-:W-:Y:S02]  /*1ea0*/  FMUL R13, R13, 1.4426950216293334961 ;  /* 0x3fb8aa3b0d0d7820 */ /* 0x000fe40000400000 */
[----:B------:R-:W-:Y:S01]  /*1eb0*/  FMUL R11, R11, 1.4426950216293334961 ;  /* 0x3fb8aa3b0b0b7820 */ /* 0x000fe20000400000 */
[----:B------:R-:W-:Y:S08]  /*1ec0*/  MUFU.EX2 R21, R9 ;  /* 0x0000000900157308 */ /* 0x000ff00000000800 */
[----:B------:R-:W-:Y:S08]  /*1ed0*/  MUFU.EX2 R25, R10 ;  /* 0x0000000a00197308 */ /* 0x000ff00000000800 */
[----:B------:R-:W-:Y:S08]  /*1ee0*/  MUFU.EX2 R84, R84 ;  /* 0x0000005400547308 */ /* 0x000ff00000000800 */
[----:B------:R-:W2:Y:S08]  /*1ef0*/  MUFU.EX2 R109, R13 ;  /* 0x0000000d006d7308 */ /* 0x000eb00000000800 */
[----:B------:R-:W3:Y:S08]  /*1f00*/  MUFU.EX2 R27, R11 ;  /* 0x0000000b001b7308 */ /* 0x000ef00000000800 */
[----:B------:R-:W-:Y:S08]  /*1f10*/  MUFU.EX2 R98, R98 ;  /* 0x0000006200627308 */ /* 0x000ff00000000800 */
[----:B------:R-:W4:Y:S08]  /*1f20*/  MUFU.EX2 R96, R96 ;  /* 0x0000006000607308 */ /* 0x000f300000000800 */
[----:B------:R-:W5:Y:S01]  /*1f30*/  MUFU.EX2 R85, R85 ;  /* 0x0000005500557308 */ /* 0x000f620000000800 */
[----:B--2---:R-:W-:Y:S01]  /*1f40*/  FMUL R68, R109, R68 ;  /* 0x000000446d447220 */ /* 0x004fe20000400000 */
[----:B------:R-:W-:Y:S01]  /*1f50*/  F2FP.BF16.PACK_AB R72, R21, R100 ;  /* 0x000000641548723e */ /* 0x000fe200000010ff */
[----:B------:R-:W-:Y:S01]  /*1f60*/  FMUL R69, R109, R69 ;  /* 0x000000456d457220 */ /* 0x000fe20000400000 */
[----:B---3--:R-:W-:Y:S01]  /*1f70*/  F2FP.BF16.PACK_AB R73, R27, R26 ;  /* 0x0000001a1b49723e */ /* 0x008fe200000010ff */
[----:B------:R-:W2:Y:S01]  /*1f80*/  LDSM.16.M88.4 R8, [R79+0x8600] ;  /* 0x008600004f08783b */ /* 0x000ea20000000200 */
[----:B------:R-:W-:Y:S01]  /*1f90*/  F2FP.BF16.PACK_AB R74, R84, R25 ;  /* 0x00000019544a723e */ /* 0x000fe200000010ff */
[----:B----4-:R-:W-:-:S02]  /*1fa0*/  FMUL R70, R96, R70 ;  /* 0x0000004660467220 */ /* 0x010fc40000400000 */
[----:B------:R-:W-:Y:S02]  /*1fb0*/  FMUL R71, R96, R71 ;  /* 0x0000004760477220 */ /* 0x000fe40000400000 */
[----:B------:R-:W-:Y:S01]  /*1fc0*/  FADD R14, R14, -R107 ;  /* 0x8000006b0e0e7221 */ /* 0x000fe20000000000 */
[----:B-----5:R-:W-:Y:S01]  /*1fd0*/  F2FP.BF16.PACK_AB R75, R85, R98 ;  /* 0x00000062554b723e */ /* 0x020fe200000010ff */
[C---:B------:R-:W-:Y:S02]  /*1fe0*/  FMUL R60, R109.reuse, R60 ;  /* 0x0000003c6d3c7220 */ /* 0x040fe40000400000 */
[----:B------:R-:W-:Y:S02]  /*1ff0*/  FMUL R61, R109, R61 ;  /* 0x0000003d6d3d7220 */ /* 0x000fe40000400000 */
[C---:B------:R-:W-:Y:S02]  /*2000*/  FMUL R62, R96.reuse, R62 ;  /* 0x0000003e603e7220 */ /* 0x040fe40000400000 */
[----:B0-----:R-:W-:Y:S01]  /*2010*/  HMMA.16816.F32.BF16 R68, R72, R28, R68 ;  /* 0x0000001c4844723c */ /* 0x001fe20000041844 */
[----:B------:R-:W-:-:S02]  /*2020*/  FMUL R63, R96, R63 ;  /* 0x0000003f603f7220 */ /* 0x000fc40000400000 */
[----:B------:R-:W-:-:S04]  /*2030*/  FADD R17, R12, -R107 ;  /* 0x8000006b0c117221 */ /* 0x000fc80000000000 */
[----:B------:R-:W-:Y:S02]  /*2040*/  FMUL R28, R14, 1.4426950216293334961 ;  /* 0x3fb8aa3b0e1c7820 */ /* 0x000fe40000400000 */
[----:B------:R-:W0:Y:S01]  /*2050*/  LDSM.16.M88.4 R12, [R79+0x8800] ;  /* 0x008800004f0c783b */ /* 0x000e220000000200 */
[--C-:B------:R-:W-:Y:S01]  /*2060*/  FADD R16, R16, -R107.reuse ;  /* 0x8000006b10107221 */ /* 0x100fe20000000000 */
[----:B-1----:R-:W-:Y:S01]  /*2070*/  HMMA.16816.F32.BF16 R60, R72, R32, R60 ;  /* 0x00000020483c723c */ /* 0x002fe2000004183c */
[----:B------:R-:W-:Y:S02]  /*2080*/  FMUL R29, R17, 1.4426950216293334961 ;  /* 0x3fb8aa3b111d7820 */ /* 0x000fe40000400000 */
[----:B------:R-:W-:-:S04]  /*2090*/  FADD R23, R18, -R107 ;  /* 0x8000006b12177221 */ /* 0x000fc80000000000 */
[----:B------:R-:W-:Y:S02]  /*20a0*/  FMUL R32, R16, 1.4426950216293334961 ;  /* 0x3fb8aa3b10207820 */ /* 0x000fe40000400000 */
[----:B------:R-:W1:Y:S01]  /*20b0*/  LDSM.16.M88.4 R16, [R79+0x8a00] ;  /* 0x008a00004f10783b */ /* 0x000e620000000200 */
[C---:B------:R-:W-:Y:S02]  /*20c0*/  FMUL R56, R109.reuse, R56 ;  /* 0x000000386d387220 */ /* 0x040fe40000400000 */
[C---:B------:R-:W-:Y:S02]  /*20d0*/  FMUL R57, R109.reuse, R57 ;  /* 0x000000396d397220 */ /* 0x040fe40000400000 */
[C---:B------:R-:W-:Y:S02]  /*20e0*/  FMUL R58, R96.reuse, R58 ;  /* 0x0000003a603a7220 */ /* 0x040fe40000400000 */
[----:B------:R-:W-:Y:S02]  /*20f0*/  FMUL R59, R96, R59 ;  /* 0x0000003b603b7220 */ /* 0x000fe40000400000 */
[----:B------:R-:W-:-:S02]  /*2100*/  FMUL R52, R109, R52 ;  /* 0x000000346d347220 */ /* 0x000fc40000400000 */
[C---:B------:R-:W-:Y:S02]  /*2110*/  FMUL R53, R109.reuse, R53 ;  /* 0x000000356d357220 */ /* 0x040fe40000400000 */
[C---:B------:R-:W-:Y:S02]  /*2120*/  FMUL R54, R96.reuse, R54 ;  /* 0x0000003660367220 */ /* 0x040fe40000400000 */
[----:B------:R-:W-:Y:S02]  /*2130*/  FMUL R55, R96, R55 ;  /* 0x0000003760377220 */ /* 0x000fe40000400000 */
[--C-:B------:R-:W-:Y:S01]  /*2140*/  FADD R22, R22, -R105.reuse ;  /* 0x8000006916167221 */ /* 0x100fe20000000000 */
[C---:B------:R-:W-:Y:S03]  /*2150*/  HMMA.16816.F32.BF16 R56, R72.reuse, R36, R56 ;  /* 0x000000244838723c */ /* 0x040fe60000041838 */
[----:B------:R-:W-:Y:S01]  /*2160*/  FMUL R87, R22, 1.4426950216293334961 ;  /* 0x3fb8aa3b16577820 */ /* 0x000fe20000400000 */
[----:B------:R-:W3:Y:S03]  /*2170*/  MUFU.EX2 R28, R28 ;  /* 0x0000001c001c7308 */ /* 0x000ee60000000800 */
[----:B------:R-:W-:Y:S01]  /*2180*/  FADD R36, R20, -R105 ;  /* 0x8000006914247221 */ /* 0x000fe20000000000 */
[----:B--2---:R-:W-:Y:S01]  /*2190*/  HMMA.16816.F32.BF16 R52, R72, R8, R52 ;  /* 0x000000084834723c */ /* 0x004fe20000041834 */
[----:B------:R-:W-:-:S02]  /*21a0*/  FMUL R48, R109, R48 ;  /* 0x000000306d307220 */ /* 0x000fc40000400000 */
[----:B------:R-:W-:Y:S01]  /*21b0*/  FMUL R36, R36, 1.4426950216293334961 ;  /* 0x3fb8aa3b24247820 */ /* 0x000fe20000400000 */
[----:B------:R2:W-:Y:S01]  /*21c0*/  MUFU.EX2 R8, R87 ;  /* 0x0000005700087308 */ /* 0x0005e20000000800 */
[----:B------:R-:W-:Y:S02]  /*21d0*/  FMUL R49, R109, R49 ;  /* 0x000000316d317220 */ /* 0x000fe40000400000 */
[C---:B------:R-:W-:Y:S02]  /*21e0*/  FMUL R50, R96.reuse, R50 ;  /* 0x0000003260327220 */ /* 0x040fe40000400000 */
[----:B------:R-:W-:Y:S02]  /*21f0*/  FMUL R51, R96, R51 ;  /* 0x0000003360337220 */ /* 0x000fe40000400000 */
[--C-:B------:R-:W-:Y:S01]  /*2200*/  FADD R24, R24, -R105.reuse ;  /* 0x8000006918187221 */ /* 0x100fe20000000000 */
[----:B------:R-:W4:Y:S01]  /*2210*/  MUFU.EX2 R29, R29 ;  /* 0x0000001d001d7308 */ /* 0x000f220000000800 */
[----:B------:R-:W-:-:S02]  /*2220*/  FADD R86, R86, -R105 ;  /* 0x8000006956567221 */ /* 0x000fc40000000000 */
[----:B------:R-:W-:Y:S02]  /*2230*/  FADD R100, R100, R21 ;  /* 0x0000001564647221 */ /* 0x000fe40000000000 */
[----:B------:R-:W-:Y:S02]  /*2240*/  FADD R27, R26, R27 ;  /* 0x0000001b1a1b7221 */ /* 0x000fe40000000000 */
[----:B--2---:R-:W-:Y:S01]  /*2250*/  FMUL R87, R24, 1.4426950216293334961 ;  /* 0x3fb8aa3b18577820 */ /* 0x004fe20000400000 */
[----:B------:R2:W5:Y:S01]  /*2260*/  MUFU.EX2 R37, R36 ;  /* 0x0000002400257308 */ /* 0x0005620000000800 */
[----:B------:R-:W-:Y:S01]  /*2270*/  FMUL R33, R23, 1.4426950216293334961 ;  /* 0x3fb8aa3b17217820 */ /* 0x000fe20000400000 */
[----:B0-----:R-:W-:Y:S01]  /*2280*/  HMMA.16816.F32.BF16 R48, R72, R12, R48 ;  /* 0x0000000c4830723c */ /* 0x001fe20000041830 */
[----:B------:R-:W-:Y:S01]  /*2290*/  FADD R9, R25, R100 ;  /* 0x0000006419097221 */ /* 0x000fe20000000000 */
[----:B------:R-:W-:Y:S01]  /*22a0*/  LDSM.16.M88.4 R20, [R79+0x8c00] ;  /* 0x008c00004f14783b */ /* 0x000fe20000000200 */
[----:B------:R-:W-:-:S02]  /*22b0*/  FADD R98, R98, R27 ;  /* 0x0000001b62627221 */ /* 0x000fc40000000000 */
[C---:B------:R-:W-:Y:S01]  /*22c0*/  FMUL R44, R109.reuse, R44 ;  /* 0x0000002c6d2c7220 */ /* 0x040fe20000400000 */
[----:B------:R-:W0:Y:S01]  /*22d0*/  MUFU.EX2 R32, R32 ;  /* 0x0000002000207308 */ /* 0x000e220000000800 */
[----:B--2---:R-:W-:Y:S01]  /*22e0*/  FMUL R36, R86, 1.4426950216293334961 ;  /* 0x3fb8aa3b56247820 */ /* 0x004fe20000400000 */
[----:B------:R-:W-:Y:S01]  /*22f0*/  LDSM.16.M88.4 R24, [R79+0x8e00] ;  /* 0x008e00004f18783b */ /* 0x000fe20000000200 */
[----:B------:R-:W-:Y:S02]  /*2300*/  FMUL R45, R109, R45 ;  /* 0x0000002d6d2d7220 */ /* 0x000fe40000400000 */
[C---:B------:R-:W-:Y:S02]  /*2310*/  FMUL R46, R96.reuse, R46 ;  /* 0x0000002e602e7220 */ /* 0x040fe40000400000 */
[----:B------:R-:W-:Y:S01]  /*2320*/  FMUL R47, R96, R47 ;  /* 0x0000002f602f7220 */ /* 0x000fe20000400000 */
[----:B------:R-:W2:Y:S01]  /*2330*/  MUFU.EX2 R13, R87 ;  /* 0x00000057000d7308 */ /* 0x000ea20000000800 */
[----:B------:R-:W-:-:S02]  /*2340*/  FADD R9, R84, R9 ;  /* 0x0000000954097221 */ /* 0x000fc40000000000 */
[----:B------:R-:W-:Y:S02]  /*2350*/  FADD R85, R85, R98 ;  /* 0x0000006255557221 */ /* 0x000fe40000000000 */
[----:B---3--:R-:W-:-:S03]  /*2360*/  FADD R12, R28, R9 ;  /* 0x000000091c0c7221 */ /* 0x008fc60000000000 */
[----:B------:R-:W3:Y:S01]  /*2370*/  MUFU.EX2 R36, R36 ;  /* 0x0000002400247308 */ /* 0x000ee20000000800 */
[----:B-1----:R-:W-:Y:S01]  /*2380*/  HMMA.16816.F32.BF16 R44, R72, R16, R44 ;  /* 0x00000010482c723c */ /* 0x002fe2000004182c */
[----:B----4-:R-:W-:-:S06]  /*2390*/  FADD R9, R29, R12 ;  /* 0x0000000c1d097221 */ /* 0x010fcc0000000000 */
[----:B------:R-:W1:Y:S01]  /*23a0*/  MUFU.EX2 R33, R33 ;  /* 0x0000002100217308 */ /* 0x000e620000000800 */
[----:B------:R-:W-:-:S04]  /*23b0*/  FADD R16, R8, R85 ;  /* 0x0000005508107221 */ /* 0x000fc80000000000 */
[----:B-----5:R-:W-:Y:S02]  /*23c0*/  FADD R16, R37, R16 ;  /* 0x0000001025107221 */ /* 0x020fe40000000000 */
[----:B0-----:R-:W-:Y:S02]  /*23d0*/  FADD R12, R32, R9 ;  /* 0x00000009200c7221 */ /* 0x001fe40000000000 */
[----:B--2---:R-:W-:-:S04]  /*23e0*/  FADD R9, R13, R16 ;  /* 0x000000100d097221 */ /* 0x004fc80000000000 */
[----:B---3--:R-:W-:Y:S02]  /*23f0*/  FADD R9, R36, R9 ;  /* 0x0000000924097221 */ /* 0x008fe40000000000 */
[----:B-1----:R-:W-:-:S03]  /*2400*/  FADD R12, R33, R12 ;  /* 0x0000000c210c7221 */ /* 0x002fc60000000000 */
[----:B------:R-:W0:Y:S04]  /*2410*/  SHFL.BFLY PT, R16, R9, 0x2, 0x1f ;  /* 0x0c401f0009107f89 */ /* 0x000e2800000e0000 */
[----:B------:R-:W1:Y:S01]  /*2420*/  SHFL.BFLY PT, R17, R12, 0x2, 0x1f ;  /* 0x0c401f000c117f89 */ /* 0x000e6200000e0000 */
[C---:B------:R-:W-:Y:S02]  /*2430*/  FMUL R40, R109.reuse, R40 ;  /* 0x000000286d287220 */ /* 0x040fe40000400000 */
[----:B------:R-:W-:Y:S02]  /*2440*/  FMUL R41, R109, R41 ;  /* 0x000000296d297220 */ /* 0x000fe40000400000 */
[C---:B------:R-:W-:Y:S02]  /*2450*/  FMUL R42, R96.reuse, R42 ;  /* 0x0000002a602a7220 */ /* 0x040fe40000400000 */
[----:B------:R-:W-:-:S02]  /*2460*/  FMUL R43, R96, R43 ;  /* 0x0000002b602b7220 */ /* 0x000fc40000400000 */
[C---:B------:R-:W-:Y:S02]  /*2470*/  FMUL R84, R109.reuse, R64 ;  /* 0x000000406d547220 */ /* 0x040fe40000400000 */
[----:B------:R-:W-:Y:S02]  /*2480*/  FMUL R85, R109, R65 ;  /* 0x000000416d557220 */ /* 0x000fe40000400000 */
[C---:B------:R-:W-:Y:S02]  /*2490*/  FMUL R86, R96.reuse, R66 ;  /* 0x0000004260567220 */ /* 0x040fe40000400000 */
[----:B------:R-:W-:Y:S01]  /*24a0*/  FMUL R87, R96, R67 ;  /* 0x0000004360577220 */ /* 0x000fe20000400000 */
[----:B------:R-:W-:Y:S01]  /*24b0*/  UIADD3 UR4, UP0, UR4, 0x20, URZ ;  /* 0x0000002004047890 */ /* 0x000fe2000ff1e03f */
[----:B0-----:R-:W-:Y:S02]  /*24c0*/  FADD R16, R9, R16 ;  /* 0x0000001009107221 */ /* 0x001fe40000000000 */
[----:B-1----:R-:W-:Y:S01]  /*24d0*/  FADD R17, R12, R17 ;  /* 0x000000110c117221 */ /* 0x002fe20000000000 */
[----:B------:R-:W-:-:S02]  /*24e0*/  F2FP.BF16.PACK_AB R65, R37, R8 ;  /* 0x000000082541723e */ /* 0x000fc400000010ff */
[----:B------:R-:W0:Y:S01]  /*24f0*/  SHFL.BFLY PT, R9, R16, 0x1, 0x1f ;  /* 0x0c201f0010097f89 */ /* 0x000e2200000e0000 */
[C---:B------:R-:W-:Y:S01]  /*2500*/  HMMA.16816.F32.BF16 R40, R72.reuse, R20, R40 ;  /* 0x000000144828723c */ /* 0x040fe20000041828 */
[----:B------:R-:W-:Y:S02]  /*2510*/  F2FP.BF16.PACK_AB R64, R29, R28 ;  /* 0x0000001c1d40723e */ /* 0x000fe400000010ff */
[----:B------:R-:W-:Y:S01]  /*2520*/  F2FP.BF16.PACK_AB R66, R33, R32 ;  /* 0x000000202142723e */ /* 0x000fe200000010ff */
[----:B------:R-:W1:Y:S01]  /*2530*/  SHFL.BFLY PT, R8, R17, 0x1, 0x1f ;  /* 0x0c201f0011087f89 */ /* 0x000e6200000e0000 */
[----:B------:R-:W-:Y:S01]  /*2540*/  F2FP.BF16.PACK_AB R67, R36, R13 ;  /* 0x0000000d2443723e */ /* 0x000fe200000010ff */
[----:B------:R-:W-:Y:S02]  /*2550*/  UIADD3.X UR5, URZ, UR5, URZ, UP0, !UPT ;  /* 0x000000053f057290 */ /* 0x000fe400087fe43f */
[----:B------:R-:W-:Y:S01]  /*2560*/  HMMA.16816.F32.BF16 R72, R72, R24, R84 ;  /* 0x000000184848723c */ /* 0x000fe20000041854 */
[----:B------:R-:W-:-:S07]  /*2570*/  ISETP.LE.U32.AND P0, PT, R89, UR4, PT ;  /* 0x0000000459007c0c */ /* 0x000fce000bf03070 */
[----:B------:R-:W-:Y:S07]  /*2580*/  HMMA.16816.F32.BF16 R52, R64, R10, R52 ;  /* 0x0000000a4034723c */ /* 0x000fee0000041834 */
[----:B------:R-:W-:-:S05]  /*2590*/  IMAD.U32 R11, RZ, RZ, UR5 ;  /* 0x00000005ff0b7e24 */ /* 0x000fca000f8e00ff */
[----:B------:R-:W-:Y:S01]  /*25a0*/  ISETP.GE.U32.AND.EX P0, PT, R11, RZ, PT, P0 ;  /* 0x000000ff0b00720c */ /* 0x000fe20003f06100 */
[----:B0-----:R-:W-:Y:S01]  /*25b0*/  FADD R9, R16, R9 ;  /* 0x0000000910097221 */ /* 0x001fe20000000000 */
[----:B------:R-:W-:Y:S01]  /*25c0*/  HMMA.16816.F32.BF16 R68, R64, R30, R68 ;  /* 0x0000001e4044723c */ /* 0x000fe20000041844 */
[----:B------:R-:W-:Y:S02]  /*25d0*/  IMAD.MOV.U32 R10, RZ, RZ, 0x20 ;  /* 0x00000020ff0a7424 */ /* 0x000fe400078e00ff */
[----:B-1----:R-:W-:Y:S01]  /*25e0*/  FADD R8, R17, R8 ;  /* 0x0000000811087221 */ /* 0x002fe20000000000 */
[----:B------:R-:W-:Y:S01]  /*25f0*/  MOV R98, R107 ;  /* 0x0000006b00627202 */ /* 0x000fe20000000f00 */
[----:B------:R-:W-:-:S03]  /*2600*/  FFMA R81, R96, R81, R9 ;  /* 0x0000005160517223 */ /* 0x000fc60000000009 */
[----:B------:R-:W-:Y:S01]  /*2610*/  HMMA.16816.F32.BF16 R60, R64, R34, R60 ;  /* 0x00000022403c723c */ /* 0x000fe2000004183c */
[C---:B------:R-:W-:Y:S02]  /*2620*/  IMAD R3, R10.reuse, c[0x0][0x1b4], R3 ;  /* 0x00006d000a037a24 */ /* 0x040fe400078e0203 */
[----:B------:R-:W-:-:S05]  /*2630*/  IMAD R77, R10, c[0x0][0x1a4], R77 ;  /* 0x000069000a4d7a24 */ /* 0x000fca00078e024d */
[----:B------:R-:W-:Y:S01]  /*2640*/  HMMA.16816.F32.BF16 R56, R64, R38, R56 ;  /* 0x000000264038723c */ /* 0x000fe20000041838 */
[----:B------:R-:W-:Y:S02]  /*2650*/  FFMA R82, R109, R82, R8 ;  /* 0x000000526d527223 */ /* 0x000fe40000000008 */
[----:B------:R-:W-:-:S05]  /*2660*/  IMAD.MOV.U32 R96, RZ, RZ, R105 ;  /* 0x000000ffff607224 */ /* 0x000fca00078e0069 */
[C---:B------:R-:W-:Y:S08]  /*2670*/  HMMA.16816.F32.BF16 R48, R64.reuse, R14, R48 ;  /* 0x0000000e4030723c */ /* 0x040ff00000041830 */
[C---:B------:R-:W-:Y:S08]  /*2680*/  HMMA.16816.F32.BF16 R44, R64.reuse, R18, R44 ;  /* 0x00000012402c723c */ /* 0x040ff0000004182c */
[C---:B------:R-:W-:Y:S08]  /*2690*/  HMMA.16816.F32.BF16 R40, R64.reuse, R22, R40 ;  /* 0x000000164028723c */ /* 0x040ff00000041828 */
[----:B------:R-:W-:Y:S01]  /*26a0*/  HMMA.16816.F32.BF16 R64, R64, R26, R72 ;  /* 0x0000001a4040723c */ /* 0x000fe20000041848 */
[----:B------:R-:W-:Y:S01]  /*26b0*/  @P0 CALL.REL.NOINC `(.L_x_0) ;  /* 0x0000001000000944 */ /* 0x000fe20003c00000 */
[----:B------:R-:W-:Y:S06]  /*26c0*/  BRA `(.L_x_1) ;  /* 0xffffeca000007947 */ /* 0x000fec000383ffff */
.L_x_0:
[C---:B------:R-:W-:Y:S01]  /*26d0*/  FMUL R21, R82.reuse, 8388608 ;  /* 0x4b00000052157820 */ /* 0x040fe20000400000 */
[----:B------:R-:W-:Y:S01]  /*26e0*/  FSETP.GEU.AND P2, PT, R82, 1.175494350822287508e-38, PT ;  /* 0x008000005200780b */ /* 0x000fe20003f4e000 */
[C---:B------:R-:W-:Y:S01]  /*26f0*/  FMUL R22, R81.reuse, 8388608 ;  /* 0x4b00000051167820 */ /* 0x040fe20000400000 */
[----:B------:R-:W-:Y:S01]  /*2700*/  FSETP.GEU.AND P3, PT, R81, 1.175494350822287508e-38, PT ;  /* 0x008000005100780b */ /* 0x000fe20003f6e000 */
[----:B------:R-:W-:Y:S01]  /*2710*/  IMAD.MOV.U32 R16, RZ, RZ, R62 ;  /* 0x000000ffff107224 */ /* 0x000fe200078e003e */
[----:B------:R-:W-:Y:S01]  /*2720*/  FSEL R21, R21, R82, !P2 ;  /* 0x0000005215157208 */ /* 0x000fe20005000000 */
[----:B------:R-:W-:Y:S01]  /*2730*/  IMAD.SHL.U32 R6, R0, 0x400, RZ ;  /* 0x0000040000067824 */ /* 0x000fe200078e00ff */
[----:B------:R-:W-:Y:S01]  /*2740*/  FSETP.GT.AND P1, PT, |R81|, 8.50705917302346158658e+37, PT ;  /* 0x7e8000005100780b */ /* 0x000fe20003f24200 */
[----:B------:R-:W-:Y:S01]  /*2750*/  IMAD R8, R2, c[0x0][0x1c0], RZ ;  /* 0x0000700002087a24 */ /* 0x000fe200078e02ff */
[----:B------:R-:W-:Y:S01]  /*2760*/  IADD3 R3, R21, -0x3f3504f3, RZ ;  /* 0xc0cafb0d15037810 */ /* 0x000fe20007ffe0ff */
[----:B------:R-:W-:Y:S01]  /*2770*/  IMAD R9, R92, c[0x0][0x1c4], RZ ;  /* 0x000071005c097a24 */ /* 0x000fe200078e02ff */
[----:B------:R-:W-:Y:S01]  /*2780*/  MOV R14, R63 ;  /* 0x0000003f000e7202 */ /* 0x000fe20000000f00 */
[----:B------:R-:W-:Y:S01]  /*2790*/  IMAD.SHL.U32 R20, R8, 0x2, RZ ;  /* 0x0000000208147824 */ /* 0x000fe200078e00ff */
[----:B------:R-:W-:Y:S01]  /*27a0*/  LOP3.LUT R4, R3, 0xff800000, RZ, 0xc0, !PT ;  /* 0xff80000003047812 */ /* 0x000fe200078ec0ff */
[----:B------:R-:W-:Y:S01]  /*27b0*/  IMAD.SHL.U32 R7, R0, 0x4, RZ ;  /* 0x0000000400077824 */ /* 0x000fe200078e00ff */
[----:B------:R-:W-:Y:S01]  /*27c0*/  FSEL R22, R22, R81, !P3 ;  /* 0x0000005116167208 */ /* 0x000fe20005800000 */
[----:B------:R-:W-:Y:S01]  /*27d0*/  IMAD R93, R94, 0x2, R93 ;  /* 0x000000025e5d7824 */ /* 0x000fe200078e025d */
[----:B------:R-:W-:Y:S01]  /*27e0*/  FSEL R63, RZ, -23, P3 ;  /* 0xc1b80000ff3f7808 */ /* 0x000fe20001800000 */
[----:B------:R-:W0:Y:S01]  /*27f0*/  I2F R5, R4 ;  /* 0x0000000400057306 */ /* 0x000e220000201400 */
[C---:B------:R-:W-:Y:S01]  /*2800*/  FSETP.GEU.AND P3, PT, |R81|.reuse, 1.175494350822287508e-38, PT ;  /* 0x008000005100780b */ /* 0x040fe20003f6e200 */
[----:B------:R-:W-:Y:S01]  /*2810*/  @P1 FMUL R81, R81, 0.25 ;  /* 0x3e80000051511820 */ /* 0x000fe20000400000 */
[----:B------:R-:W-:Y:S01]  /*2820*/  FSEL R62, RZ, -23, P2 ;  /* 0xc1b80000ff3e7808 */ /* 0x000fe20001000000 */
[----:B------:R-:W-:Y:S01]  /*2830*/  @P1 FMUL R67, R67, 0.25 ;  /* 0x3e80000043431820 */ /* 0x000fe20000400000 */
[----:B------:R-:W-:Y:S01]  /*2840*/  FSETP.GT.AND P2, PT, |R82|, 8.50705917302346158658e+37, PT ;  /* 0x7e8000005200780b */ /* 0x000fe20003f44200 */
[----:B------:R-:W-:Y:S01]  /*2850*/  @P1 FMUL R66, R66, 0.25 ;  /* 0x3e80000042421820 */ /* 0x000fe20000400000 */
[----:B------:R-:W-:Y:S01]  /*2860*/  SHF.R.U32.HI R11, RZ, 0x1, R0 ;  /* 0x00000001ff0b7819 */ /* 0x000fe20000011600 */
[----:B------:R-:W-:Y:S01]  /*2870*/  @P1 FMUL R43, R43, 0.25 ;  /* 0x3e8000002b2b1820 */ /* 0x000fe20000400000 */
[----:B------:R-:W-:Y:S01]  /*2880*/  LOP3.LUT R10, R6, 0x6000, RZ, 0xc0, !PT ;  /* 0x00006000060a7812 */ /* 0x000fe200078ec0ff */
[----:B------:R-:W-:Y:S01]  /*2890*/  @P1 FMUL R42, R42, 0.25 ;  /* 0x3e8000002a2a1820 */ /* 0x000fe20000400000 */
[----:B------:R-:W-:Y:S01]  /*28a0*/  LOP3.LUT R12, R11, 0x4, RZ, 0xc0, !PT ;  /* 0x000000040b0c7812 */ /* 0x000fe200078ec0ff */
[----:B------:R-:W-:Y:S01]  /*28b0*/  @P1 FMUL R47, R47, 0.25 ;  /* 0x3e8000002f2f1820 */ /* 0x000fe20000400000 */
[----:B------:R-:W-:Y:S01]  /*28c0*/  SHF.L.U32 R11, R9, 0x1, RZ ;  /* 0x00000001090b7819 */ /* 0x000fe200000006ff */
[----:B------:R-:W-:Y:S01]  /*28d0*/  @!P3 FMUL R81, R81, 16777216 ;  /* 0x4b8000005151b820 */ /* 0x000fe20000400000 */
[----:B------:R-:W-:Y:S01]  /*28e0*/  IADD3 R3, R22, -0x3f3504f3, RZ ;  /* 0xc0cafb0d16037810 */ /* 0x000fe20007ffe0ff */
[----:B0-----:R-:W-:Y:S01]  /*28f0*/  FFMA.FTZ R62, R5, 1.1920928955078125e-07, R62 ;  /* 0x34000000053e7823 */ /* 0x001fe2000001003e */
[----:B------:R-:W-:Y:S01]  /*2900*/  IADD3 R20, P4, P5, R11, c[0x0][0x178], R20 ;  /* 0x00005e000b147a10 */ /* 0x000fe20007d9e014 */
[----:B------:R-:W-:Y:S01]  /*2910*/  @P1 FMUL R46, R46, 0.25 ;  /* 0x3e8000002e2e1820 */ /* 0x000fe20000400000 */
[----:B------:R-:W0:Y:S01]  /*2920*/  MUFU.RCP R5, R81 ;  /* 0x0000005100057308 */ /* 0x000e220000001000 */
[----:B------:R-:W-:Y:S01]  /*2930*/  @P1 FMUL R51, R51, 0.25 ;  /* 0x3e80000033331820 */ /* 0x000fe20000400000 */
[----:B------:R-:W-:Y:S01]  /*2940*/  LOP3.LUT R6, R7, 0x3c0, RZ, 0xc0, !PT ;  /* 0x000003c007067812 */ /* 0x000fe200078ec0ff */
[----:B------:R-:W-:Y:S01]  /*2950*/  @P1 FMUL R50, R50, 0.25 ;  /* 0x3e80000032321820 */ /* 0x000fe20000400000 */
[----:B------:R-:W-:Y:S01]  /*2960*/  LOP3.LUT R83, R83, 0x38, RZ, 0xc0, !PT ;  /* 0x0000003853537812 */ /* 0x000fe200078ec0ff */
[----:B------:R-:W-:Y:S01]  /*2970*/  @P1 FMUL R55, R55, 0.25 ;  /* 0x3e80000037371820 */ /* 0x000fe20000400000 */
[----:B------:R-:W-:Y:S01]  /*2980*/  LOP3.LUT R7, R3, 0xff800000, RZ, 0xc0, !PT ;  /* 0xff80000003077812 */ /* 0x000fe200078ec0ff */
[----:B------:R-:W-:Y:S01]  /*2990*/  @P1 FMUL R54, R54, 0.25 ;  /* 0x3e80000036361820 */ /* 0x000fe20000400000 */
[----:B------:R-:W-:Y:S01]  /*29a0*/  IADD3 R3, R12, R83, R6 ;  /* 0x000000530c037210 */ /* 0x000fe20007ffe006 */
[----:B------:R-:W-:Y:S01]  /*29b0*/  @P1 FMUL R59, R59, 0.25 ;  /* 0x3e8000003b3b1820 */ /* 0x000fe20000400000 */
[----:B------:R-:W1:Y:S01]  /*29c0*/  I2F R6, R7 ;  /* 0x0000000700067306 */ /* 0x000e620000201400 */
[----:B------:R-:W-:Y:S01]  /*29d0*/  @P1 FMUL R58, R58, 0.25 ;  /* 0x3e8000003a3a1820 */ /* 0x000fe20000400000 */
[----:B------:R-:W-:Y:S01]  /*29e0*/  LOP3.LUT P0, RZ, R0, 0x100, RZ, 0xc0, !PT ;  /* 0x0000010000ff7812 */ /* 0x000fe2000780c0ff */
[----:B------:R-:W-:Y:S01]  /*29f0*/  @P1 FMUL R14, R14, 0.25 ;  /* 0x3e8000000e0e1820 */ /* 0x000fe20000400000 */
[----:B------:R-:W-:Y:S01]  /*2a00*/  BAR.SYNC.DEFER_BLOCKING 0x0 ;  /* 0x0000000000007b1d */ /* 0x000fe20000010000 */
[----:B------:R-:W-:Y:S01]  /*2a10*/  @P1 FMUL R16, R16, 0.25 ;  /* 0x3e80000010101820 */ /* 0x000fe20000400000 */
[----:B------:R-:W-:Y:S01]  /*2a20*/  LOP3.LUT R88, R88, 0x3f8, RZ, 0xc0, !PT ;  /* 0x000003f858587812 */ /* 0x000fe200078ec0ff */
[----:B------:R-:W-:-:S02]  /*2a30*/  @P1 FMUL R71, R71, 0.25 ;  /* 0x3e80000047471820 */ /* 0x000fc40000400000 */
[----:B------:R-:W-:Y:S01]  /*2a40*/  @P1 FMUL R70, R70, 0.25 ;  /* 0x3e80000046461820 */ /* 0x000fe20000400000 */
[C---:B------:R-:W-:Y:S01]  /*2a50*/  FSETP.GEU.AND P1, PT, |R82|.reuse, 1.175494350822287508e-38, PT ;  /* 0x008000005200780b */ /* 0x040fe20003f2e200 */
[----:B------:R-:W-:Y:S02]  /*2a60*/  @P2 FMUL R82, R82, 0.25 ;  /* 0x3e80000052522820 */ /* 0x000fe40000400000 */
[----:B------:R-:W-:Y:S02]  /*2a70*/  IMAD R10, R91, 0x20, R10 ;  /* 0x000000205b0a7824 */ /* 0x000fe400078e020a */
[----:B------:R-:W-:Y:S02]  /*2a80*/  IMAD.SHL.U32 R11, R93, 0x4, RZ ;  /* 0x000000045d0b7824 */ /* 0x000fe400078e00ff */
[----:B------:R-:W-:Y:S02]  /*2a90*/  @!P3 FMUL R67, R67, 16777216 ;  /* 0x4b8000004343b820 */ /* 0x000fe40000400000 */
[----:B------:R-:W-:Y:S01]  /*2aa0*/  @!P3 FMUL R66, R66, 16777216 ;  /* 0x4b8000004242b820 */ /* 0x000fe20000400000 */
[----:B------:R-:W-:Y:S01]  /*2ab0*/  LOP3.LUT R24, R10, R11, RZ, 0x3c, !PT ;  /* 0x0000000b0a187212 */ /* 0x000fe200078e3cff */
[----:B------:R-:W-:-:S02]  /*2ac0*/  @!P3 FMUL R43, R43, 16777216 ;  /* 0x4b8000002b2bb820 */ /* 0x000fc40000400000 */
[----:B------:R-:W-:Y:S02]  /*2ad0*/  @!P3 FMUL R42, R42, 16777216 ;  /* 0x4b8000002a2ab820 */ /* 0x000fe40000400000 */
[----:B------:R-:W-:Y:S02]  /*2ae0*/  @!P3 FMUL R47, R47, 16777216 ;  /* 0x4b8000002f2fb820 */ /* 0x000fe40000400000 */
[----:B------:R-:W-:Y:S02]  /*2af0*/  @!P3 FMUL R46, R46, 16777216 ;  /* 0x4b8000002e2eb820 */ /* 0x000fe40000400000 */
[----:B------:R-:W-:Y:S02]  /*2b00*/  @!P3 FMUL R51, R51, 16777216 ;  /* 0x4b8000003333b820 */ /* 0x000fe40000400000 */
[----:B------:R-:W-:Y:S02]  /*2b10*/  @!P3 FMUL R50, R50, 16777216 ;  /* 0x4b8000003232b820 */ /* 0x000fe40000400000 */
[----:B------:R-:W-:-:S02]  /*2b20*/  @!P3 FMUL R55, R55, 16777216 ;  /* 0x4b8000003737b820 */ /* 0x000fc40000400000 */
[----:B------:R-:W-:Y:S02]  /*2b30*/  @!P3 FMUL R54, R54, 16777216 ;  /* 0x4b8000003636b820 */ /* 0x000fe40000400000 */
[----:B------:R-:W-:Y:S02]  /*2b40*/  @!P3 FMUL R59, R59, 16777216 ;  /* 0x4b8000003b3bb820 */ /* 0x000fe40000400000 */
[----:B------:R-:W-:Y:S02]  /*2b50*/  @!P3 FMUL R58, R58, 16777216 ;  /* 0x4b8000003a3ab820 */ /* 0x000fe40000400000 */
[----:B------:R-:W-:Y:S02]  /*2b60*/  @!P3 FMUL R14, R14, 16777216 ;  /* 0x4b8000000e0eb820 */ /* 0x000fe40000400000 */
[----:B------:R-:W-:Y:S02]  /*2b70*/  @!P3 FMUL R16, R16, 16777216 ;  /* 0x4b8000001010b820 */ /* 0x000fe40000400000 */
[----:B------:R-:W-:-:S02]  /*2b80*/  @!P3 FMUL R71, R71, 16777216 ;  /* 0x4b8000004747b820 */ /* 0x000fc40000400000 */
[----:B------:R-:W-:Y:S01]  /*2b90*/  @!P3 FMUL R70, R70, 16777216 ;  /* 0x4b8000004646b820 */ /* 0x000fe20000400000 */
[----:B------:R-:W-:Y:S01]  /*2ba0*/  ISETP.GE.U32.AND P3, PT, R22, 0x7f800000, PT ;  /* 0x7f8000001600780c */ /* 0x000fe20003f66070 */
[----:B------:R-:W-:Y:S02]  /*2bb0*/  @!P1 FMUL R82, R82, 16777216 ;  /* 0x4b80000052529820 */ /* 0x000fe40000400000 */
[C---:B0-----:R-:W-:Y:S02]  /*2bc0*/  FMUL R27, R5.reuse, R67 ;  /* 0x00000043051b7220 */ /* 0x041fe40000400000 */
[C---:B------:R-:W-:Y:S02]  /*2bd0*/  FMUL R28, R5.reuse, R66 ;  /* 0x00000042051c7220 */ /* 0x040fe40000400000 */
[C---:B------:R-:W-:Y:S02]  /*2be0*/  FMUL R30, R5.reuse, R43 ;  /* 0x0000002b051e7220 */ /* 0x040fe40000400000 */
[----:B------:R-:W-:-:S02]  /*2bf0*/  FMUL R29, R5, R42 ;  /* 0x0000002a051d7220 */ /* 0x000fc40000400000 */
[C---:B------:R-:W-:Y:S02]  /*2c00*/  FMUL R11, R5.reuse, R47 ;  /* 0x0000002f050b7220 */ /* 0x040fe40000400000 */
[C---:B------:R-:W-:Y:S02]  /*2c10*/  FMUL R23, R5.reuse, R46 ;  /* 0x0000002e05177220 */ /* 0x040fe40000400000 */
[C---:B------:R-:W-:Y:S02]  /*2c20*/  FMUL R32, R5.reuse, R51 ;  /* 0x0000003305207220 */ /* 0x040fe40000400000 */
        /* <DEDUP_REMOVED lines=9> */
[----:B------:R-:W0:Y:S01]  /*2cc0*/  MUFU.RCP R5, R82 ;  /* 0x0000005200057308 */ /* 0x000e220000001000 */
[----:B------:R-:W-:Y:S02]  /*2cd0*/  IMAD.SHL.U32 R12, R0, 0x1000, RZ ;  /* 0x00001000000c7824 */ /* 0x000fe400078e00ff */
[----:B------:R-:W-:Y:S02]  /*2ce0*/  @P2 FMUL R65, R65, 0.25 ;  /* 0x3e80000041412820 */ /* 0x000fe40000400000 */
[----:B------:R-:W-:Y:S01]  /*2cf0*/  @P2 FMUL R64, R64, 0.25 ;  /* 0x3e80000040402820 */ /* 0x000fe20000400000 */
[----:B------:R-:W-:Y:S01]  /*2d00*/  LOP3.LUT R12, R12, 0x6000, RZ, 0xc0, !PT ;  /* 0x000060000c0c7812 */ /* 0x000fe200078ec0ff */
[----:B------:R-:W-:Y:S02]  /*2d10*/  @P2 FMUL R41, R41, 0.25 ;  /* 0x3e80000029292820 */ /* 0x000fe40000400000 */
[----:B------:R-:W-:Y:S01]  /*2d20*/  @P2 FMUL R40, R40, 0.25 ;  /* 0x3e80000028282820 */ /* 0x000fe20000400000 */
[----:B------:R-:W-:Y:S01]  /*2d30*/  LEA R95, R95, R12, 0x4 ;  /* 0x0000000c5f5f7211 */ /* 0x000fe200078e20ff */
[----:B------:R-:W-:-:S02]  /*2d40*/  @P2 FMUL R45, R45, 0.25 ;  /* 0x3e8000002d2d2820 */ /* 0x000fc40000400000 */
[----:B------:R-:W-:Y:S02]  /*2d50*/  @P2 FMUL R44, R44, 0.25 ;  /* 0x3e8000002c2c2820 */ /* 0x000fe40000400000 */
[----:B------:R-:W-:Y:S02]  /*2d60*/  @P2 FMUL R49, R49, 0.25 ;  /* 0x3e80000031312820 */ /* 0x000fe40000400000 */
[----:B------:R-:W-:Y:S02]  /*2d70*/  @P2 FMUL R53, R53, 0.25 ;  /* 0x3e80000035352820 */ /* 0x000fe40000400000 */
[----:B------:R-:W-:Y:S02]  /*2d80*/  @P2 FMUL R52, R52, 0.25 ;  /* 0x3e80000034342820 */ /* 0x000fe40000400000 */
[----:B------:R-:W-:Y:S02]  /*2d90*/  @P2 FMUL R57, R57, 0.25 ;  /* 0x3e80000039392820 */ /* 0x000fe40000400000 */
[----:B------:R-:W-:-:S02]  /*2da0*/  @P2 FMUL R56, R56, 0.25 ;  /* 0x3e80000038382820 */ /* 0x000fc40000400000 */
[----:B------:R-:W-:Y:S02]  /*2db0*/  @P2 FMUL R61, R61, 0.25 ;  /* 0x3e8000003d3d2820 */ /* 0x000fe40000400000 */
[----:B------:R-:W-:Y:S02]  /*2dc0*/  @P2 FMUL R60, R60, 0.25 ;  /* 0x3e8000003c3c2820 */ /* 0x000fe40000400000 */
[----:B------:R-:W-:Y:S02]  /*2dd0*/  @P2 FMUL R69, R69, 0.25 ;  /* 0x3e80000045452820 */ /* 0x000fe40000400000 */
[----:B------:R-:W-:Y:S02]  /*2de0*/  @P2 FMUL R68, R68, 0.25 ;  /* 0x3e80000044442820 */ /* 0x000fe40000400000 */
[----:B------:R-:W-:Y:S01]  /*2df0*/  @P2 FMUL R48, R48, 0.25 ;  /* 0x3e80000030302820 */ /* 0x000fe20000400000 */
[----:B------:R-:W-:Y:S01]  /*2e00*/  ISETP.GE.U32.AND P2, PT, R21, 0x7f800000, PT ;  /* 0x7f8000001500780c */ /* 0x000fe20003f46070 */
[----:B------:R-:W-:-:S04]  /*2e10*/  IMAD.HI R0, R8, 0x2, RZ ;  /* 0x0000000208007827 */ /* 0x000fc800078e02ff */
[----:B------:R-:W-:-:S04]  /*2e20*/  IMAD.HI R9, R9, 0x2, RZ ;  /* 0x0000000209097827 */ /* 0x000fc800078e02ff */
[----:B------:R-:W-:Y:S01]  /*2e30*/  @!P1 FMUL R65, R65, 16777216 ;  /* 0x4b80000041419820 */ /* 0x000fe20000400000 */
[----:B------:R-:W-:Y:S01]  /*2e40*/  IADD3.X R0, R9, c[0x0][0x17c], R0, P4, P5 ;  /* 0x00005f0009007a10 */ /* 0x000fe200027ea400 */
        /* <DEDUP_REMOVED lines=14> */
[----:B------:R-:W-:Y:S01]  /*2f30*/  @!P1 FMUL R48, R48, 16777216 ;  /* 0x4b80000030309820 */ /* 0x000fe20000400000 */
[----:B------:R-:W-:Y:S01]  /*2f40*/  FSETP.NEU.AND P1, PT, R21, RZ, PT ;  /* 0x000000ff1500720b */ /* 0x000fe20003f2d000 */
[----:B-1----:R-:W-:Y:S02]  /*2f50*/  FFMA.FTZ R63, R6, 1.1920928955078125e-07, R63 ;  /* 0x34000000063f7823 */ /* 0x002fe4000001003f */
[----:B0-----:R-:W-:-:S02]  /*2f60*/  FMUL R15, R5, R65 ;  /* 0x00000041050f7220 */ /* 0x001fc40000400000 */
[C---:B------:R-:W-:Y:S02]  /*2f70*/  FMUL R19, R5.reuse, R64 ;  /* 0x0000004005137220 */ /* 0x040fe40000400000 */
[C---:B------:R-:W-:Y:S02]  /*2f80*/  FMUL R6, R5.reuse, R41 ;  /* 0x0000002905067220 */ /* 0x040fe40000400000 */
[C---:B------:R-:W-:Y:S02]  /*2f90*/  FMUL R8, R5.reuse, R40 ;  /* 0x0000002805087220 */ /* 0x040fe40000400000 */
[----:B------:R-:W-:Y:S01]  /*2fa0*/  FMUL R14, R5, R45 ;  /* 0x0000002d050e7220 */ /* 0x000fe20000400000 */
[----:B------:R-:W-:Y:S01]  /*2fb0*/  F2FP.BF16.PACK_AB R15, R15, R6 ;  /* 0x000000060f0f723e */ /* 0x000fe200000010ff */
[----:B------:R-:W-:Y:S01]  /*2fc0*/  FMUL R18, R5, R44 ;  /* 0x0000002c05127220 */ /* 0x000fe20000400000 */
[----:B------:R-:W-:Y:S01]  /*2fd0*/  F2FP.BF16.PACK_AB R19, R19, R8 ;  /* 0x000000081313723e */ /* 0x000fe200000010ff */
[----:B------:R-:W-:Y:S01]  /*2fe0*/  FMUL R9, R5, R49 ;  /* 0x0000003105097220 */ /* 0x000fe20000400000 */
[----:B------:R-:W-:Y:S01]  /*2ff0*/  F2FP.BF16.PACK_AB R8, R35, R38 ;  /* 0x000000262308723e */ /* 0x000fe200000010ff */
[----:B------:R-:W-:-:S02]  /*3000*/  FMUL R13, R5, R53 ;  /* 0x00000035050d7220 */ /* 0x000fc40000400000 */
[C---:B------:R-:W-:Y:S01]  /*3010*/  FMUL R17, R5.reuse, R52 ;  /* 0x0000003405117220 */ /* 0x040fe20000400000 */
[----:B------:R-:W-:Y:S01]  /*3020*/  F2FP.BF16.PACK_AB R14, R14, R9 ;  /* 0x000000090e0e723e */ /* 0x000fe200000010ff */
[----:B------:R-:W-:Y:S01]  /*3030*/  FMUL R12, R5, R61 ;  /* 0x0000003d050c7220 */ /* 0x000fe20000400000 */
[----:B------:R-:W-:Y:S01]  /*3040*/  F2FP.BF16.PACK_AB R9, R31, R36 ;  /* 0x000000241f09723e */ /* 0x000fe200000010ff */
[C---:B------:R-:W-:Y:S02]  /*3050*/  FMUL R16, R5.reuse, R60 ;  /* 0x0000003c05107220 */ /* 0x040fe40000400000 */
[C---:B------:R-:W-:Y:S02]  /*3060*/  FMUL R25, R5.reuse, R68 ;  /* 0x0000004405197220 */ /* 0x040fe40000400000 */
[C---:B------:R-:W-:Y:S02]  /*3070*/  FMUL R69, R5.reuse, R69 ;  /* 0x0000004505457220 */ /* 0x040fe40000400000 */
[C---:B------:R-:W-:Y:S01]  /*3080*/  FMUL R56, R5.reuse, R56 ;  /* 0x0000003805387220 */ /* 0x040fe20000400000 */
[----:B------:R-:W-:Y:S01]  /*3090*/  F2FP.BF16.PACK_AB R16, R16, R25 ;  /* 0x000000191010723e */ /* 0x000fe200000010ff */
[C---:B------:R-:W-:Y:S01]  /*30a0*/  FMUL R26, R5.reuse, R57 ;  /* 0x00000039051a7220 */ /* 0x040fe20000400000 */
[----:B------:R-:W-:Y:S01]  /*30b0*/  F2FP.BF16.PACK_AB R12, R12, R69 ;  /* 0x000000450c0c723e */ /* 0x000fe200000010ff */
[----:B------:R-:W-:Y:S01]  /*30c0*/  FMUL R5, R5, R48 ;  /* 0x0000003005057220 */ /* 0x000fe20000400000 */
[----:B------:R-:W-:Y:S01]  /*30d0*/  F2FP.BF16.PACK_AB R17, R17, R56 ;  /* 0x000000381111723e */ /* 0x000fe200000010ff */
[----:B------:R-:W-:Y:S01]  /*30e0*/  IMAD.IADD R4, R21, 0x1, -R4 ;  /* 0x0000000115047824 */ /* 0x000fe200078e0a04 */
[----:B------:R-:W-:Y:S01]  /*30f0*/  F2FP.BF16.PACK_AB R13, R13, R26 ;  /* 0x0000001a0d0d723e */ /* 0x000fe200000010ff */
[----:B------:R-:W-:Y:S01]  /*3100*/  IMAD.IADD R7, R22, 0x1, -R7 ;  /* 0x0000000116077824 */ /* 0x000fe200078e0a07 */
[----:B------:R-:W-:Y:S01]  /*3110*/  F2FP.BF16.PACK_AB R18, R18, R5 ;  /* 0x000000051212723e */ /* 0x000fe200000010ff */
[----:B------:R-:W-:-:S02]  /*3120*/  IMAD.MOV.U32 R5, RZ, RZ, 0x3dc6b27f ;  /* 0x3dc6b27fff057424 */ /* 0x000fc400078e00ff */
[----:B------:R-:W-:Y:S01]  /*3130*/  FADD R25, R4, -1 ;  /* 0xbf80000004197421 */ /* 0x000fe20000000000 */
[----:B------:R-:W-:Y:S01]  /*3140*/  STS.128 [R24+0x1000], R12 ;  /* 0x0010000c18007388 */ /* 0x000fe20000000c00 */
[----:B------:R-:W-:Y:S02]  /*3150*/  FADD R26, R7, -1 ;  /* 0xbf800000071a7421 */ /* 0x000fe40000000000 */
[CC--:B------:R-:W-:Y:S01]  /*3160*/  FFMA.FTZ R4, R25.reuse, R5.reuse, -0.16845393180847167969 ;  /* 0xbe2c7f3019047423 */ /* 0x0c0fe20000010005 */
[----:B------:R0:W-:Y:S01]  /*3170*/  STS.128 [R24], R16 ;  /* 0x0000001018007388 */ /* 0x0001e20000000c00 */
[C---:B------:R-:W-:Y:S02]  /*3180*/  FFMA.FTZ R5, R26.reuse, R5, -0.16845393180847167969 ;  /* 0xbe2c7f301a057423 */ /* 0x040fe40000010005 */
[----:B------:R-:W-:Y:S01]  /*3190*/  FFMA.FTZ R6, R25, R4, 0.1716887056827545166 ;  /* 0x3e2fcf2a19067423 */ /* 0x000fe20000010004 */
[----:B------:R-:W-:Y:S01]  /*31a0*/  F2FP.BF16.PACK_AB R4, R37, R70 ;  /* 0x000000462504723e */ /* 0x000fe200000010ff */
[----:B------:R-:W-:-:S02]  /*31b0*/  FFMA.FTZ R5, R26, R5, 0.1716887056827545166 ;  /* 0x3e2fcf2a1a057423 */ /* 0x000fc40000010005 */
[C---:B------:R-:W-:Y:S02]  /*31c0*/  FFMA.FTZ R6, R25.reuse, R6, -0.17900948226451873779 ;  /* 0xbe374e4319067423 */ /* 0x040fe40000010006 */
[----:B------:R-:W-:Y:S01]  /*31d0*/  FFMA.FTZ R7, R26, R5, -0.17900948226451873779 ;  /* 0xbe374e431a077423 */ /* 0x000fe20000010005 */
[----:B------:R-:W-:Y:S01]  /*31e0*/  F2FP.BF16.PACK_AB R5, R10, R33 ;  /* 0x000000210a05723e */ /* 0x000fe200000010ff */
[----:B------:R-:W-:Y:S01]  /*31f0*/  FFMA.FTZ R10, R25, R6, 0.20512372255325317383 ;  /* 0x3e520bf4190a7423 */ /* 0x000fe20000010006 */
[----:B------:R-:W-:Y:S01]  /*3200*/  F2FP.BF16.PACK_AB R6, R23, R34 ;  /* 0x000000221706723e */ /* 0x000fe200000010ff */
[----:B------:R-:W-:Y:S01]  /*3210*/  FFMA.FTZ R7, R26, R7, 0.20512372255325317383 ;  /* 0x3e520bf41a077423 */ /* 0x000fe20000010007 */
[----:B------:R-:W-:Y:S01]  /*3220*/  MOV R23, c[0x0][0x1c8] ;  /* 0x0000720000177a02 */ /* 0x000fe20000000f00 */
[----:B------:R-:W-:Y:S01]  /*3230*/  FFMA.FTZ R10, R25, R10, -0.24046532809734344482 ;  /* 0xbe763c8b190a7423 */ /* 0x000fe2000001000a */
[----:B0-----:R-:W-:Y:S01]  /*3240*/  LOP3.LUT R16, R95, 0x20, RZ, 0x3c, !PT ;  /* 0x000000205f107812 */ /* 0x001fe200078e3cff */
[----:B------:R-:W-:-:S02]  /*3250*/  IMAD R15, R90, c[0x0][0x1c8], RZ ;  /* 0x000072005a0f7a24 */ /* 0x000fc400078e02ff */
[C---:B------:R-:W-:Y:S02]  /*3260*/  FFMA.FTZ R7, R26.reuse, R7, -0.24046532809734344482 ;  /* 0xbe763c8b1a077423 */ /* 0x040fe40000010007 */
[----:B------:R-:W-:Y:S01]  /*3270*/  FFMA.FTZ R12, R25, R10, 0.28857114911079406738 ;  /* 0x3e93bf99190c7423 */ /* 0x000fe2000001000a */
[----:B------:R-:W-:Y:S01]  /*3280*/  F2FP.BF16.PACK_AB R10, R11, R32 ;  /* 0x000000200b0a723e */ /* 0x000fe200000010ff */
[C---:B------:R-:W-:Y:S02]  /*3290*/  IMAD R17, R23.reuse, 0x2, R15 ;  /* 0x0000000217117824 */ /* 0x040fe400078e020f */
[----:B------:R-:W-:Y:S01]  /*32a0*/  FFMA.FTZ R11, R26, R7, 0.28857114911079406738 ;  /* 0x3e93bf991a0b7423 */ /* 0x000fe20000010007 */
[----:B------:R-:W-:Y:S01]  /*32b0*/  F2FP.BF16.PACK_AB R7, R28, R29 ;  /* 0x0000001d1c07723e */ /* 0x000fe200000010ff */
[----:B------:R-:W-:Y:S02]  /*32c0*/  IMAD R19, R23, 0x2, R17 ;  /* 0x0000000217137824 */ /* 0x000fe400078e0211 */
[C---:B------:R-:W-:Y:S01]  /*32d0*/  FFMA.FTZ R13, R26.reuse, R11, -0.36067417263984680176 ;  /* 0xbeb8aa491a0d7423 */ /* 0x040fe2000001000b */
[----:B------:R-:W-:Y:S01]  /*32e0*/  F2FP.BF16.PACK_AB R11, R27, R30 ;  /* 0x0000001e1b0b723e */ /* 0x000fe200000010ff */
[----:B------:R-:W-:Y:S01]  /*32f0*/  FFMA.FTZ R12, R25, R12, -0.36067417263984680176 ;  /* 0xbeb8aa49190c7423 */ /* 0x000fe2000001000c */
[----:B------:R-:W-:Y:S01]  /*3300*/  STS.128 [R24+0x80], R4 ;  /* 0x0000800418007388 */ /* 0x000fe20000000c00 */
[----:B------:R-:W-:Y:S01]  /*3310*/  IMAD R31, R23, 0x2, R19 ;  /* 0x00000002171f7824 */ /* 0x000fe200078e0213 */
[----:B------:R-:W-:Y:S01]  /*3320*/  LEA R28, P5, R19, R20, 0x1 ;  /* 0x00000014131c7211 */ /* 0x000fe200078a08ff */
[C---:B------:R-:W-:Y:S01]  /*3330*/  FFMA.FTZ R13, R26.reuse, R13, 0.48089820146560668945 ;  /* 0x3ef6384a1a0d7423 */ /* 0x040fe2000001000d */
[----:B------:R0:W-:Y:S01]  /*3340*/  STS.128 [R24+0x1080], R8 ;  /* 0x0010800818007388 */ /* 0x0001e20000000c00 */
[----:B------:R-:W-:Y:S01]  /*3350*/  FFMA.FTZ R12, R25, R12, 0.48089820146560668945 ;  /* 0x3ef6384a190c7423 */ /* 0x000fe2000001000c */
[----:B------:R-:W-:Y:S01]  /*3360*/  LEA R33, R23, R31, 0x1 ;  /* 0x0000001f17217211 */ /* 0x000fe200078e08ff */
[----:B------:R-:W-:Y:S01]  /*3370*/  FFMA.FTZ R13, R26, R13, -0.72134751081466674805 ;  /* 0xbf38aa3b1a0d7423 */ /* 0x000fe2000001000d */
[----:B------:R-:W-:Y:S01]  /*3380*/  LEA.HI.X.SX32 R29, R19, R0, 0x1, P5 ;  /* 0x00000000131d7211 */ /* 0x000fe200028f0eff */
[----:B------:R-:W-:-:S02]  /*3390*/  FFMA.FTZ R12, R25, R12, -0.72134751081466674805 ;  /* 0xbf38aa3b190c7423 */ /* 0x000fc4000001000c */
[C---:B------:R-:W-:Y:S02]  /*33a0*/  FMUL R13, R26.reuse, R13 ;  /* 0x0000000d1a0d7220 */ /* 0x040fe40000400000 */
[----:B------:R-:W-:Y:S02]  /*33b0*/  IMAD R37, R23, 0x2, R33 ;  /* 0x0000000217257824 */ /* 0x000fe400078e0221 */
[----:B------:R-:W-:Y:S02]  /*33c0*/  FMUL R12, R25, R12 ;  /* 0x0000000c190c7220 */ /* 0x000fe40000400000 */
[C---:B------:R-:W-:Y:S02]  /*33d0*/  FMUL R13, R26.reuse, R13 ;  /* 0x0000000d1a0d7220 */ /* 0x040fe40000400000 */
[----:B------:R-:W-:Y:S01]  /*33e0*/  IMAD R39, R23, 0x2, R37 ;  /* 0x0000000217277824 */ /* 0x000fe200078e0225 */
[----:B0-----:R-:W-:Y:S01]  /*33f0*/  LOP3.LUT R8, R95, 0x60, RZ, 0x3c, !PT ;  /* 0x000000605f087812 */ /* 0x001fe200078e3cff */
[----:B------:R-:W-:Y:S01]  /*3400*/  FMUL R12, R25, R12 ;  /* 0x0000000c190c7220 */ /* 0x000fe20000400000 */
[----:B------:R-:W-:Y:S01]  /*3410*/  BAR.SYNC.DEFER_BLOCKING 0x0 ;  /* 0x0000000000007b1d */ /* 0x000fe20000010000 */
[----:B------:R-:W-:Y:S01]  /*3420*/  FFMA.FTZ R26, R26, 1.4426950216293334961, R13 ;  /* 0x3fb8aa3b1a1a7823 */ /* 0x000fe2000001000d */
[----:B------:R-:W-:Y:S01]  /*3430*/  LEA R36, P5, R39, R20, 0x1 ;  /* 0x0000001427247211 */ /* 0x000fe200078a08ff */
[----:B------:R-:W-:-:S02]  /*3440*/  IMAD R13, R23, 0x2, R39 ;  /* 0x00000002170d7824 */ /* 0x000fc400078e0227 */
[----:B------:R-:W-:Y:S01]  /*3450*/  FFMA.FTZ R25, R25, 1.4426950216293334961, R12 ;  /* 0x3fb8aa3b19197823 */ /* 0x000fe2000001000c */
[----:B------:R-:W-:Y:S01]  /*3460*/  @P2 MOV R12, 0x7f800000 ;  /* 0x7f800000000c2802 */ /* 0x000fe20000000f00 */
[----:B------:R-:W-:Y:S02]  /*3470*/  IMAD R43, R23, 0x2, R13 ;  /* 0x00000002172b7824 */ /* 0x000fe400078e020d */
[----:B------:R-:W-:Y:S02]  /*3480*/  FADD R62, R62, R25 ;  /* 0x000000193e3e7221 */ /* 0x000fe40000000000 */
[----:B------:R-:W-:Y:S01]  /*3490*/  @P2 FFMA.FTZ R62, R21, R12, +INF ;  /* 0x7f800000153e2423 */ /* 0x000fe2000001000c */
[----:B------:R-:W-:Y:S01]  /*34a0*/  LOP3.LUT R12, R95, 0x40, RZ, 0x3c, !PT ;  /* 0x000000405f0c7812 */ /* 0x000fe200078e3cff */
[----:B------:R-:W-:Y:S01]  /*34b0*/  IMAD R21, R23, 0x2, R43 ;  /* 0x0000000217157824 */ /* 0x000fe200078e022b */
[----:B------:R-:W-:Y:S01]  /*34c0*/  FSETP.NEU.AND P2, PT, R22, RZ, PT ;  /* 0x000000ff1600720b */ /* 0x000fe20003f4d000 */
[----:B------:R-:W-:Y:S01]  /*34d0*/  @P3 IMAD.MOV.U32 R5, RZ, RZ, 0x7f800000 ;  /* 0x7f800000ff053424 */ /* 0x000fe200078e00ff */
[----:B------:R-:W-:Y:S01]  /*34e0*/  FSEL R62, R62, -INF , P1 ;  /* 0xff8000003e3e7808 */ /* 0x000fe20000800000 */
[----:B------:R-:W-:Y:S01]  /*34f0*/  FADD R63, R63, R26 ;  /* 0x0000001a3f3f7221 */ /* 0x000fe20000000000 */
[----:B------:R-:W-:Y:S01]  /*3500*/  LEA R45, R23, R21, 0x1 ;  /* 0x00000015172d7211 */ /* 0x000fe200078e08ff */
[----:B------:R-:W-:Y:S01]  /*3510*/  @P3 FFMA.FTZ R63, R22, R5, +INF ;  /* 0x7f800000163f3423 */ /* 0x000fe20000010005 */
[-C--:B------:R-:W-:Y:S01]  /*3520*/  LEA R24, P3, R15, R20.reuse, 0x1 ;  /* 0x000000140f187211 */ /* 0x080fe200078608ff */
[----:B------:R-:W-:Y:S01]  /*3530*/  FFMA R62, R62, 0.69314718246459960938, R107 ;  /* 0x3f3172183e3e7823 */ /* 0x000fe2000000006b */
[----:B------:R-:W-:Y:S01]  /*3540*/  LEA R26, P4, R17, R20, 0x1 ;  /* 0x00000014111a7211 */ /* 0x000fe200078808ff */
[----:B------:R-:W-:Y:S01]  /*3550*/  IMAD R47, R23, 0x2, R45 ;  /* 0x00000002172f7824 */ /* 0x000fe200078e022d */
[----:B------:R-:W-:Y:S01]  /*3560*/  LEA.HI.X.SX32 R25, R15, R0, 0x1, P3 ;  /* 0x000000000f197211 */ /* 0x000fe200018f0eff */
[----:B------:R-:W0:Y:S01]  /*3570*/  LDS.128 R4, [R95] ;  /* 0x000000005f047984 */ /* 0x000e220000000c00 */
[----:B------:R-:W-:Y:S01]  /*3580*/  LEA R30, P3, R31, R20, 0x1 ;  /* 0x000000141f1e7211 */ /* 0x000fe200078608ff */
[----:B------:R-:W-:Y:S01]  /*3590*/  IMAD R51, R23, 0x2, R47 ;  /* 0x0000000217337824 */ /* 0x000fe200078e022f */
[-C--:B------:R-:W-:Y:S01]  /*35a0*/  LEA.HI.X.SX32 R27, R17, R0.reuse, 0x1, P4 ;  /* 0x00000000111b7211 */ /* 0x080fe200020f0eff */
[----:B------:R-:W-:Y:S01]  /*35b0*/  LDS.128 R8, [R8] ;  /* 0x0000000008087984 */ /* 0x000fe20000000c00 */
[----:B------:R-:W-:Y:S01]  /*35c0*/  LEA.HI.X.SX32 R31, R31, R0, 0x1, P3 ;  /* 0x000000001f1f7211 */ /* 0x000fe200018f0eff */
[----:B------:R-:W-:Y:S01]  /*35d0*/  IMAD R53, R23, 0x2, R51 ;  /* 0x0000000217357824 */ /* 0x000fe200078e0233 */
[-C--:B------:R-:W-:Y:S01]  /*35e0*/  LEA R34, P3, R33, R20.reuse, 0x1 ;  /* 0x0000001421227211 */ /* 0x080fe200078608ff */
[----:B------:R-:W1:Y:S01]  /*35f0*/  LDS.128 R16, [R16] ;  /* 0x0000000010107984 */ /* 0x000e620000000c00 */
[----:B------:R-:W-:-:S02]  /*3600*/  LEA R32, P4, R37, R20, 0x1 ;  /* 0x0000001425207211 */ /* 0x000fc400078808ff */
[----:B------:R-:W-:Y:S02]  /*3610*/  LEA R55, R23, R53, 0x1 ;  /* 0x0000003517377211 */ /* 0x000fe400078e08ff */
[----:B------:R-:W-:Y:S02]  /*3620*/  LEA.HI.X.SX32 R35, R33, R0, 0x1, P3 ;  /* 0x0000000021237211 */ /* 0x000fe400018f0eff */
[----:B------:R-:W-:Y:S01]  /*3630*/  LEA R40, P3, R13, R20, 0x1 ;  /* 0x000000140d287211 */ /* 0x000fe200078608ff */
[----:B------:R-:W-:Y:S01]  /*3640*/  IMAD R57, R23, 0x2, R55 ;  /* 0x0000000217397824 */ /* 0x000fe200078e0237 */
[----:B------:R-:W-:Y:S02]  /*3650*/  LEA.HI.X.SX32 R33, R37, R0, 0x1, P4 ;  /* 0x0000000025217211 */ /* 0x000fe400020f0eff */
[----:B------:R-:W-:Y:S01]  /*3660*/  LEA R38, P4, R43, R20, 0x1 ;  /* 0x000000142b267211 */ /* 0x000fe200078808ff */
[----:B------:R-:W-:Y:S01]  /*3670*/  IMAD R59, R23, 0x2, R57 ;  /* 0x00000002173b7824 */ /* 0x000fe200078e0239 */
[----:B------:R-:W-:-:S02]  /*3680*/  LEA.HI.X.SX32 R41, R13, R0, 0x1, P3 ;  /* 0x000000000d297211 */ /* 0x000fc400018f0eff */
[----:B------:R-:W-:Y:S01]  /*3690*/  LEA R42, P3, R21, R20, 0x1 ;  /* 0x00000014152a7211 */ /* 0x000fe200078608ff */
[----:B------:R-:W-:Y:S01]  /*36a0*/  IMAD R65, R23, 0x2, R59 ;  /* 0x0000000217417824 */ /* 0x000fe200078e023b */
[-C--:B------:R-:W-:Y:S01]  /*36b0*/  LEA.HI.X.SX32 R37, R39, R0.reuse, 0x1, P5 ;  /* 0x0000000027257211 */ /* 0x080fe200028f0eff */
[----:B------:R-:W2:Y:S01]  /*36c0*/  LDS.128 R12, [R12] ;  /* 0x000000000c0c7984 */ /* 0x000ea20000000c00 */
[-C--:B------:R-:W-:Y:S02]  /*36d0*/  LEA.HI.X.SX32 R39, R43, R0.reuse, 0x1, P4 ;  /* 0x000000002b277211 */ /* 0x080fe400020f0eff */
[----:B------:R-:W-:Y:S02]  /*36e0*/  LEA R67, R23, R65, 0x1 ;  /* 0x0000004117437211 */ /* 0x000fe400078e08ff */
[----:B------:R-:W-:Y:S02]  /*36f0*/  LEA.HI.X.SX32 R43, R21, R0, 0x1, P3 ;  /* 0x00000000152b7211 */ /* 0x000fe400018f0eff */
[-C--:B------:R-:W-:Y:S01]  /*3700*/  LEA R48, P3, R45, R20.reuse, 0x1 ;  /* 0x000000142d307211 */ /* 0x080fe200078608ff */
[----:B------:R-:W-:Y:S01]  /*3710*/  IMAD R21, R23, 0x2, R67 ;  /* 0x0000000217157824 */ /* 0x000fe200078e0243 */
[----:B------:R-:W-:-:S02]  /*3720*/  LEA R44, P5, R51, R20, 0x1 ;  /* 0x00000014332c7211 */ /* 0x000fc400078a08ff */
[----:B------:R-:W-:Y:S01]  /*3730*/  LEA.HI.X.SX32 R49, R45, R0, 0x1, P3 ;  /* 0x000000002d317211 */ /* 0x000fe200018f0eff */
[----:B------:R-:W-:Y:S01]  /*3740*/  IMAD R71, R23, 0x2, R21 ;  /* 0x0000000217477824 */ /* 0x000fe200078e0215 */
[----:B------:R-:W-:Y:S01]  /*3750*/  LEA R50, P3, R53, R20, 0x1 ;  /* 0x0000001435327211 */ /* 0x000fe200078608ff */
[----:B0-----:R0:W-:Y:S01]  /*3760*/  STG.E.U16 [R24.64], R4 ;  /* 0x0000000418007986 */ /* 0x0011e2000c101506 */
[-C--:B------:R-:W-:Y:S01]  /*3770*/  LEA.HI.X.SX32 R45, R51, R0.reuse, 0x1, P5 ;  /* 0x00000000332d7211 */ /* 0x080fe200028f0eff */
[----:B------:R-:W-:Y:S01]  /*3780*/  IMAD R73, R23, 0x2, R71 ;  /* 0x0000000217497824 */ /* 0x000fe200078e0247 */
[----:B------:R-:W-:Y:S02]  /*3790*/  LEA.HI.X.SX32 R51, R53, R0, 0x1, P3 ;  /* 0x0000000035337211 */ /* 0x000fe400018f0eff */
[-C--:B------:R-:W-:Y:S02]  /*37a0*/  LEA R60, P3, R59, R20.reuse, 0x1 ;  /* 0x000000143b3c7211 */ /* 0x080fe400078608ff */
[----:B------:R-:W-:Y:S01]  /*37b0*/  LEA R75, R23, R73, 0x1 ;  /* 0x00000049174b7211 */ /* 0x000fe200078e08ff */
[----:B-1----:R1:W-:Y:S01]  /*37c0*/  STG.E.U16 [R26.64], R16 ;  /* 0x000000101a007986 */ /* 0x0023e2000c101506 */
[----:B------:R-:W-:-:S02]  /*37d0*/  LEA R46, P4, R47, R20, 0x1 ;  /* 0x000000142f2e7211 */ /* 0x000fc400078808ff */
[----:B------:R-:W-:Y:S01]  /*37e0*/  LEA R52, P5, R57, R20, 0x1 ;  /* 0x0000001439347211 */ /* 0x000fe200078a08ff */
[----:B------:R-:W-:Y:S01]  /*37f0*/  IMAD R77, R23, 0x2, R75 ;  /* 0x00000002174d7824 */ /* 0x000fe200078e024b */
[----:B------:R-:W-:Y:S02]  /*3800*/  LEA.HI.X.SX32 R61, R59, R0, 0x1, P3 ;  /* 0x000000003b3d7211 */ /* 0x000fe400018f0eff */
[----:B------:R-:W-:Y:S01]  /*3810*/  LEA R68, P3, R21, R20, 0x1 ;  /* 0x0000001415447211 */ /* 0x000fe200078608ff */
[----:B------:R-:W-:Y:S01]  /*3820*/  IMAD R79, R23, 0x2, R77 ;  /* 0x00000002174f7824 */ /* 0x000fe200078e024d */
[----:B------:R-:W-:Y:S02]  /*3830*/  LEA.HI.X.SX32 R47, R47, R0, 0x1, P4 ;  /* 0x000000002f2f7211 */ /* 0x000fe400020f0eff */
[----:B------:R-:W-:Y:S01]  /*3840*/  LEA R54, P4, R55, R20, 0x1 ;  /* 0x0000001437367211 */ /* 0x000fe200078808ff */
[----:B------:R-:W-:Y:S01]  /*3850*/  IMAD R81, R23, 0x2, R79 ;  /* 0x0000000217517824 */ /* 0x000fe200078e024f */
[----:B------:R-:W-:-:S02]  /*3860*/  LEA.HI.X.SX32 R53, R57, R0, 0x1, P5 ;  /* 0x0000000039357211 */ /* 0x000fc400028f0eff */
[----:B------:R-:W-:Y:S02]  /*3870*/  LEA R56, P5, R67, R20, 0x1 ;  /* 0x0000001443387211 */ /* 0x000fe400078a08ff */
[----:B------:R-:W-:Y:S01]  /*3880*/  LEA R83, R23, R81, 0x1 ;  /* 0x0000005117537211 */ /* 0x000fe200078e08ff */
[----:B--2---:R2:W-:Y:S01]  /*3890*/  STG.E.U16 [R28.64], R12 ;  /* 0x0000000c1c007986 */ /* 0x0045e2000c101506 */
[-C--:B------:R-:W-:Y:S02]  /*38a0*/  LEA.HI.X.SX32 R69, R21, R0.reuse, 0x1, P3 ;  /* 0x0000000015457211 */ /* 0x080fe400018f0eff */
[----:B------:R-:W-:Y:S01]  /*38b0*/  LEA.HI.X.SX32 R55, R55, R0, 0x1, P4 ;  /* 0x0000000037377211 */ /* 0x000fe200020f0eff */
[----:B------:R-:W-:Y:S01]  /*38c0*/  IMAD R21, R23, 0x2, R83 ;  /* 0x0000000217157824 */ /* 0x000fe200078e0253 */
[----:B------:R-:W-:Y:S01]  /*38d0*/  LEA R58, P4, R65, R20, 0x1 ;  /* 0x00000014413a7211 */ /* 0x000fe200078808ff */
[----:B------:R3:W-:Y:S01]  /*38e0*/  STG.E.U16 [R30.64], R8 ;  /* 0x000000081e007986 */ /* 0x0007e2000c101506 */
[----:B------:R-:W-:Y:S01]  /*38f0*/  LEA.HI.X.SX32 R57, R67, R0, 0x1, P5 ;  /* 0x0000000043397211 */ /* 0x000fe200028f0eff */
[----:B------:R-:W-:Y:S01]  /*3900*/  IMAD R85, R23, 0x2, R21 ;  /* 0x0000000217557824 */ /* 0x000fe200078e0215 */
[----:B------:R-:W-:-:S02]  /*3910*/  LEA R64, P5, R73, R20, 0x1 ;  /* 0x0000001449407211 */ /* 0x000fc400078a08ff */
[----:B------:R-:W-:Y:S02]  /*3920*/  LEA.HI.X.SX32 R59, R65, R0, 0x1, P4 ;  /* 0x00000000413b7211 */ /* 0x000fe400020f0eff */
[----:B------:R-:W-:Y:S02]  /*3930*/  LEA R66, P4, R71, R20, 0x1 ;  /* 0x0000001447427211 */ /* 0x000fe400078808ff */
[----:B------:R-:W-:Y:S02]  /*3940*/  LEA.HI.X.SX32 R65, R73, R0, 0x1, P5 ;  /* 0x0000000049417211 */ /* 0x000fe400028f0eff */
[----:B------:R-:W-:Y:S02]  /*3950*/  LEA R70, P5, R79, R20, 0x1 ;  /* 0x000000144f467211 */ /* 0x000fe400078a08ff */
[----:B------:R-:W-:Y:S02]  /*3960*/  LEA R87, R23, R85, 0x1 ;  /* 0x0000005517577211 */ /* 0x000fe400078e08ff */
[----:B------:R-:W-:-:S02]  /*3970*/  LEA.HI.X.SX32 R67, R71, R0, 0x1, P4 ;  /* 0x0000000047437211 */ /* 0x000fc400020f0eff */
[-C--:B------:R-:W-:Y:S01]  /*3980*/  LEA R74, P3, R75, R20.reuse, 0x1 ;  /* 0x000000144b4a7211 */ /* 0x080fe200078608ff */
[----:B------:R-:W-:Y:S01]  /*3990*/  IMAD R89, R23, 0x2, R87 ;  /* 0x0000000217597824 */ /* 0x000fe200078e0257 */
[----:B------:R-:W-:Y:S02]  /*39a0*/  LEA R72, P4, R77, R20, 0x1 ;  /* 0x000000144d487211 */ /* 0x000fe400078808ff */
[----:B------:R-:W-:Y:S02]  /*39b0*/  LEA.HI.X.SX32 R71, R79, R0, 0x1, P5 ;  /* 0x000000004f477211 */ /* 0x000fe400028f0eff */
[----:B------:R-:W-:Y:S02]  /*39c0*/  LEA R76, P5, R21, R20, 0x1 ;  /* 0x00000014154c7211 */ /* 0x000fe400078a08ff */
[-C--:B------:R-:W-:Y:S02]  /*39d0*/  LEA.HI.X.SX32 R75, R75, R0.reuse, 0x1, P3 ;  /* 0x000000004b4b7211 */ /* 0x080fe400018f0eff */
[----:B------:R-:W-:-:S02]  /*39e0*/  LEA.HI.X.SX32 R73, R77, R0, 0x1, P4 ;  /* 0x000000004d497211 */ /* 0x000fc400020f0eff */
[-C--:B------:R-:W-:Y:S02]  /*39f0*/  LEA R80, P3, R81, R20.reuse, 0x1 ;  /* 0x0000001451507211 */ /* 0x080fe400078608ff */
[----:B------:R-:W-:Y:S02]  /*3a00*/  LEA R78, P4, R83, R20, 0x1 ;  /* 0x00000014534e7211 */ /* 0x000fe400078808ff */
[-C--:B------:R-:W-:Y:S01]  /*3a10*/  LEA.HI.X.SX32 R77, R21, R0.reuse, 0x1, P5 ;  /* 0x00000000154d7211 */ /* 0x080fe200028f0eff */
[----:B------:R-:W-:Y:S01]  /*3a20*/  IMAD R21, R23, 0x2, R89 ;  /* 0x0000000217157824 */ /* 0x000fe200078e0259 */
[-C--:B------:R-:W-:Y:S02]  /*3a30*/  LEA.HI.X.SX32 R81, R81, R0.reuse, 0x1, P3 ;  /* 0x0000000051517211 */ /* 0x080fe400018f0eff */
[----:B------:R-:W-:Y:S02]  /*3a40*/  LEA.HI.X.SX32 R79, R83, R0, 0x1, P4 ;  /* 0x00000000534f7211 */ /* 0x000fe400020f0eff */
[----:B------:R-:W-:-:S02]  /*3a50*/  LEA R82, P3, R85, R20, 0x1 ;  /* 0x0000001455527211 */ /* 0x000fc400078608ff */
[-C--:B------:R-:W-:Y:S02]  /*3a60*/  LEA R84, P4, R87, R20.reuse, 0x1 ;  /* 0x0000001457547211 */ /* 0x080fe400078808ff */
[-C--:B------:R-:W-:Y:S02]  /*3a70*/  LEA R22, P5, R89, R20.reuse, 0x1 ;  /* 0x0000001459167211 */ /* 0x080fe400078a08ff */
[----:B------:R-:W-:Y:S02]  /*3a80*/  LEA R20, P6, R21, R20, 0x1 ;  /* 0x0000001415147211 */ /* 0x000fe400078c08ff */
[-C--:B------:R-:W-:Y:S02]  /*3a90*/  LEA.HI.X.SX32 R83, R85, R0.reuse, 0x1, P3 ;  /* 0x0000000055537211 */ /* 0x080fe400018f0eff */
[-C--:B------:R-:W-:Y:S02]  /*3aa0*/  LEA.HI.X.SX32 R85, R87, R0.reuse, 0x1, P4 ;  /* 0x0000000057557211 */ /* 0x080fe400020f0eff */
[----:B------:R-:W-:-:S02]  /*3ab0*/  LEA.HI.X.SX32 R23, R89, R0, 0x1, P5 ;  /* 0x0000000059177211 */ /* 0x000fc400028f0eff */
[----:B------:R-:W-:Y:S02]  /*3ac0*/  LEA.HI.X.SX32 R21, R21, R0, 0x1, P6 ;  /* 0x0000000015157211 */ /* 0x000fe400030f0eff */
[----:B------:R-:W-:Y:S02]  /*3ad0*/  PRMT R0, R4, 0x7632, R0 ;  /* 0x0000763204007816 */ /* 0x000fe40000000000 */
[----:B0-----:R-:W-:Y:S02]  /*3ae0*/  PRMT R25, R16, 0x7632, R25 ;  /* 0x0000763210197816 */ /* 0x001fe40000000019 */
[----:B-1----:R-:W-:Y:S01]  /*3af0*/  PRMT R27, R12, 0x7632, R27 ;  /* 0x000076320c1b7816 */ /* 0x002fe2000000001b */
[----:B------:R0:W-:Y:S01]  /*3b00*/  STG.E.U16 [R34.64], R0 ;  /* 0x0000000022007986 */ /* 0x0001e2000c101506 */
[----:B--2---:R-:W-:Y:S02]  /*3b10*/  PRMT R29, R8, 0x7632, R29 ;  /* 0x00007632081d7816 */ /* 0x004fe4000000001d */
[----:B------:R-:W-:Y:S01]  /*3b20*/  PRMT R4, R5, 0x7632, R4 ;  /* 0x0000763205047816 */ /* 0x000fe20000000004 */
[----:B------:R1:W-:Y:S01]  /*3b30*/  STG.E.U16 [R32.64], R25 ;  /* 0x0000001920007986 */ /* 0x0003e2000c101506 */
[----:B---3--:R-:W-:-:S02]  /*3b40*/  PRMT R8, R13, 0x7632, R8 ;  /* 0x000076320d087816 */ /* 0x008fc40000000008 */
[----:B------:R-:W-:Y:S01]  /*3b50*/  PRMT R26, R9, 0x7632, R26 ;  /* 0x00007632091a7816 */ /* 0x000fe2000000001a */
[----:B------:R2:W-:Y:S04]  /*3b60*/  STG.E.U16 [R36.64], R27 ;  /* 0x0000001b24007986 */ /* 0x0005e8000c101506 */
[----:B------:R3:W-:Y:S01]  /*3b70*/  STG.E.U16 [R40.64], R29 ;  /* 0x0000001d28007986 */ /* 0x0007e2000c101506 */
[----:B0-----:R-:W-:-:S03]  /*3b80*/  PRMT R0, R17, 0x7632, R0 ;  /* 0x0000763211007816 */ /* 0x001fc60000000000 */
[----:B------:R-:W-:Y:S01]  /*3b90*/  STG.E.U16 [R38.64], R5 ;  /* 0x0000000526007986 */ /* 0x000fe2000c101506 */
[----:B-1----:R-:W-:Y:S02]  /*3ba0*/  PRMT R33, R6, 0x7632, R33 ;  /* 0x0000763206217816 */ /* 0x002fe40000000021 */
[----:B------:R-:W-:Y:S01]  /*3bb0*/  PRMT R32, R18, 0x7632, R32 ;  /* 0x0000763212207816 */ /* 0x000fe20000000020 */
[----:B------:R0:W-:Y:S01]  /*3bc0*/  STG.E.U16 [R42.64], R17 ;  /* 0x000000112a007986 */ /* 0x0001e2000c101506 */
[----:B--2---:R-:W-:Y:S02]  /*3bd0*/  PRMT R37, R14, 0x7632, R37 ;  /* 0x000076320e257816 */ /* 0x004fe40000000025 */
[----:B------:R-:W-:Y:S01]  /*3be0*/  PRMT R36, R10, 0x7632, R36 ;  /* 0x000076320a247816 */ /* 0x000fe20000000024 */
[----:B------:R-:W-:Y:S01]  /*3bf0*/  STG.E.U16 [R48.64], R13 ;  /* 0x0000000d30007986 */ /* 0x000fe2000c101506 */
[----:B---3--:R-:W-:-:S03]  /*3c00*/  PRMT R41, R7, 0x7632, R41 ;  /* 0x0000763207297816 */ /* 0x008fc60000000029 */
[----:B------:R-:W-:Y:S04]  /*3c10*/  STG.E.U16 [R46.64], R9 ;  /* 0x000000092e007986 */ /* 0x000fe8000c101506 */
[----:B------:R1:W-:Y:S01]  /*3c20*/  STG.E.U16 [R44.64], R4 ;  /* 0x000000042c007986 */ /* 0x0003e2000c101506 */
[----:B0-----:R-:W-:-:S03]  /*3c30*/  PRMT R42, R19, 0x7632, R42 ;  /* 0x00007632132a7816 */ /* 0x001fc6000000002a */
[----:B------:R0:W-:Y:S04]  /*3c40*/  STG.E.U16 [R50.64], R0 ;  /* 0x0000000032007986 */ /* 0x0001e8000c101506 */
[----:B------:R-:W-:Y:S04]  /*3c50*/  STG.E.U16 [R54.64], R8 ;  /* 0x0000000836007986 */ /* 0x000fe8000c101506 */
[----:B------:R-:W-:Y:S01]  /*3c60*/  STG.E.U16 [R52.64], R26 ;  /* 0x0000001a34007986 */ /* 0x000fe2000c101506 */
[----:B-1----:R-:W-:-:S03]  /*3c70*/  PRMT R4, R15, 0x7632, R4 ;  /* 0x000076320f047816 */ /* 0x002fc60000000004 */
[----:B------:R-:W-:Y:S01]  /*3c80*/  STG.E.U16 [R60.64], R6 ;  /* 0x000000063c007986 */ /* 0x000fe2000c101506 */
[----:B0-----:R-:W-:-:S03]  /*3c90*/  FSEL R0, R63, -INF , P2 ;  /* 0xff8000003f007808 */ /* 0x001fc60001000000 */
[----:B------:R-:W-:Y:S02]  /*3ca0*/  STG.E.U16 [R58.64], R18 ;  /* 0x000000123a007986 */ /* 0x000fe4000c101506 */
[----:B------:R-:W-:Y:S02]  /*3cb0*/  FFMA R63, R0, 0.69314718246459960938, R105 ;  /* 0x3f317218003f7823 */ /* 0x000fe40000000069 */
[----:B------:R-:W-:Y:S04]  /*3cc0*/  STG.E.U16 [R56.64], R14 ;  /* 0x0000000e38007986 */ /* 0x000fe8000c101506 */
[----:B------:R0:W-:Y:S04]  /*3cd0*/  STG.E.U16 [R68.64], R10 ;  /* 0x0000000a44007986 */ /* 0x0001e8000c101506 */
[----:B------:R1:W-:Y:S04]  /*3ce0*/  STG.E.U16 [R66.64], R33 ;  /* 0x0000002142007986 */ /* 0x0003e8000c101506 */
[----:B------:R1:W-:Y:S04]  /*3cf0*/  STG.E.U16 [R64.64], R32 ;  /* 0x0000002040007986 */ /* 0x0003e8000c101506 */
[----:B------:R1:W-:Y:S01]  /*3d00*/  STG.E.U16 [R74.64], R37 ;  /* 0x000000254a007986 */ /* 0x0003e2000c101506 */
[----:B0-----:R-:W-:-:S03]  /*3d10*/  PRMT R10, R11, 0x7632, R10 ;  /* 0x000076320b0a7816 */ /* 0x001fc6000000000a */
[----:B------:R1:W-:Y:S04]  /*3d20*/  STG.E.U16 [R72.64], R36 ;  /* 0x0000002448007986 */ /* 0x0003e8000c101506 */
        /* <DEDUP_REMOVED lines=8> */
[----:B------:R-:W-:Y:S06]  /*3db0*/  BAR.SYNC.DEFER_BLOCKING 0x0 ;  /* 0x0000000000007b1d */ /* 0x000fec0000010000 */
[----:B------:R1:W-:Y:S04]  /*3dc0*/  STS.64 [R88], R62 ;  /* 0x0000003e58007388 */ /* 0x0003e80000000a00 */
[----:B------:R-:W-:Y:S06]  /*3dd0*/  BAR.SYNC.DEFER_BLOCKING 0x0 ;  /* 0x0000000000007b1d */ /* 0x000fec0000010000 */
[----:B------:R-:W-:Y:S05]  /*3de0*/  @P0 EXIT ;  /* 0x000000000000094d */ /* 0x000fea0003800000 */
[----:B-1----:R-:W0:Y:S01]  /*3df0*/  LDS R3, [R3] ;  /* 0x0000000003037984 */ /* 0x002e220000000800 */
[----:B------:R-:W-:Y:S01]  /*3e00*/  IMAD R2, R2, c[0x0][0x1cc], RZ ;  /* 0x0000730002027a24 */ /* 0x000fe200078e02ff */
[C---:B------:R-:W-:Y:S01]  /*3e10*/  SHF.L.U32 R5, R92.reuse, 0x2, RZ ;  /* 0x000000025c057819 */ /* 0x040fe200000006ff */
[----:B------:R-:W-:-:S04]  /*3e20*/  IMAD.HI R7, R92, 0x4, RZ ;  /* 0x000000045c077827 */ /* 0x000fc800078e02ff */
[C---:B------:R-:W-:Y:S02]  /*3e30*/  IMAD.SHL.U32 R4, R2.reuse, 0x4, RZ ;  /* 0x0000000402047824 */ /* 0x040fe400078e00ff */
[----:B------:R-:W-:-:S03]  /*3e40*/  IMAD.HI R2, R2, 0x4, RZ ;  /* 0x0000000402027827 */ /* 0x000fc600078e02ff */
[----:B------:R-:W-:-:S04]  /*3e50*/  IADD3 R4, P0, P1, R5, c[0x0][0x180], R4 ;  /* 0x0000600005047a10 */ /* 0x000fc8000791e004 */
[----:B------:R-:W-:-:S05]  /*3e60*/  IADD3.X R5, R7, c[0x0][0x184], R2, P0, P1 ;  /* 0x0000610007057a10 */ /* 0x000fca00007e2402 */
[----:B0-----:R-:W-:Y:S01]  /*3e70*/  STG.E [R4.64], R3 ;  /* 0x0000000304007986 */ /* 0x001fe2000c101906 */
[----:B------:R-:W-:Y:S05]  /*3e80*/  EXIT ;  /* 0x000000000000794d */ /* 0x000fea0003800000 */
.L_x_2:
[----:B------:R-:W-:-:S00]  /*3e90*/  BRA `(.L_x_2) ;  /* 0xfffffff000007947 */ /* 0x000fc0000383ffff */
[----:B------:R-:W-:-:S00]  /*3ea0*/  NOP ;  /* 0x0000000000007918 */ /* 0x000fc00000000000 */
        /* <DEDUP_REMOVED lines=13> */
.L_x_3:


//--------------------- .nv.global.init           --------------------------
	.section	.nv.global.init,"aw",@progbits
.nv.global.init:
	.type		_$_str,@object
	.size		_$_str,(.L_0 - _$_str)
_$_str:
        /*0000*/ 	.byte	0x5f, 0x5f, 0x43, 0x55, 0x44, 0x41, 0x5f, 0x46, 0x54, 0x5a, 0x00
.L_0:


//--------------------- .nv.shared.attn_fwd       --------------------------
	.section	.nv.shared.attn_fwd,"aw",@nobits
	.sectionflags	@""
	.align	16
